//
// Generated by NVIDIA NVVM Compiler
//
// Compiler Build ID: CL-36424714
// Cuda compilation tools, release 13.0, V13.0.88
// Based on NVVM 20.0.0
//

.version 9.0
.target sm_100
.address_size 64

	// .globl	delta_e

.visible .entry delta_e(
	.param .u64 .ptr .align 1 delta_e_param_0,
	.param .u64 .ptr .align 1 delta_e_param_1,
	.param .u64 .ptr .align 1 delta_e_param_2,
	.param .u64 .ptr .align 1 delta_e_param_3,
	.param .u32 delta_e_param_4,
	.param .u32 delta_e_param_5,
	.param .u32 delta_e_param_6,
	.param .u64 .ptr .align 1 delta_e_param_7,
	.param .f32 delta_e_param_8
)
{
	.local .align 16 .b8 	__local_depot0[1024];
	.reg .b64 	%SP;
	.reg .b64 	%SPL;
	.reg .pred 	%p<42>;
	.reg .b16 	%rs<32>;
	.reg .b32 	%r<67>;
	.reg .b32 	%f<244>;
	.reg .b64 	%rd<33>;
	.reg .b64 	%fd<44>;

	mov.u64 	%SPL, __local_depot0;
	ld.param.u64 	%rd8, [delta_e_param_0];
	ld.param.u64 	%rd9, [delta_e_param_1];
	ld.param.u64 	%rd10, [delta_e_param_2];
	ld.param.u64 	%rd11, [delta_e_param_3];
	ld.param.u32 	%r22, [delta_e_param_4];
	ld.param.u32 	%r23, [delta_e_param_5];
	ld.param.u32 	%r21, [delta_e_param_6];
	ld.param.u64 	%rd12, [delta_e_param_7];
	ld.param.f32 	%f49, [delta_e_param_8];
	add.u64 	%rd1, %SPL, 0;
	mov.u32 	%r24, %ctaid.y;
	mov.u32 	%r25, %ntid.y;
	mov.u32 	%r26, %tid.y;
	mad.lo.s32 	%r1, %r24, %r25, %r26;
	mov.u32 	%r27, %ctaid.x;
	mov.u32 	%r28, %ntid.x;
	mov.u32 	%r29, %tid.x;
	mad.lo.s32 	%r2, %r27, %r28, %r29;
	mul.lo.s32 	%r3, %r23, %r1;
	setp.ge.s32 	%p1, %r1, %r22;
	setp.ge.s32 	%p2, %r2, %r23;
	or.pred  	%p3, %p1, %p2;
	@%p3 bra 	$L__BB0_48;
	add.s32 	%r30, %r3, %r2;
	mul.lo.s32 	%r4, %r30, 3;
	cvta.to.global.u64 	%rd14, %rd10;
	cvta.to.global.u64 	%rd15, %rd12;
	mul.wide.s32 	%rd16, %r4, 4;
	add.s64 	%rd17, %rd14, %rd16;
	ld.global.f32 	%f1, [%rd17];
	ld.global.f32 	%f2, [%rd17+4];
	ld.global.f32 	%f3, [%rd17+8];
	shl.b32 	%r31, %r1, 3;
	and.b32  	%r32, %r31, 56;
	shr.s32 	%r33, %r2, 31;
	shr.u32 	%r34, %r33, 29;
	add.s32 	%r35, %r2, %r34;
	and.b32  	%r36, %r35, -8;
	sub.s32 	%r37, %r2, %r36;
	add.s32 	%r38, %r32, %r37;
	mul.wide.s32 	%rd18, %r38, 4;
	add.s64 	%rd19, %rd15, %rd18;
	ld.global.u32 	%r5, [%rd19];
	setp.lt.s32 	%p4, %r21, 1;
	@%p4 bra 	$L__BB0_25;
	cvta.to.global.u64 	%rd2, %rd9;
	cvta.to.global.u64 	%rd3, %rd8;
	mov.f32 	%f233, 0f00000000;
	mov.b32 	%r61, 0;
	mov.f32 	%f234, %f233;
	mov.f32 	%f235, %f233;
$L__BB0_3:
	fma.rn.f32 	%f52, %f49, %f233, %f1;
	setp.lt.f32 	%p5, %f52, 0f00000000;
	setp.gt.f32 	%p6, %f52, 0f437F0000;
	selp.f32 	%f53, 0f437F0000, %f52, %p6;
	div.rn.f32 	%f54, %f53, 0f437F0000;
	selp.f32 	%f55, 0f00000000, %f54, %p5;
	fma.rn.f32 	%f8, %f49, %f234, %f2;
	fma.rn.f32 	%f9, %f49, %f235, %f3;
	cvt.f64.f32 	%fd1, %f55;
	setp.leu.f64 	%p7, %fd1, 0d3FA4B5DCC63F1412;
	@%p7 bra 	$L__BB0_5;
	add.f64 	%fd8, %fd1, 0d3FAC28F5C28F5C29;
	div.rn.f64 	%fd9, %fd8, 0d3FF0E147AE147AE1;
	cvt.rn.f32.f64 	%f56, %fd9;
	lg2.approx.f32 	%f57, %f56;
	mul.f32 	%f58, %f57, 0f4019999A;
	ex2.approx.f32 	%f236, %f58;
	bra.uni 	$L__BB0_6;
$L__BB0_5:
	div.rn.f64 	%fd7, %fd1, 0d4029D70A3D70A3D7;
	cvt.rn.f32.f64 	%f236, %fd7;
$L__BB0_6:
	setp.gt.f32 	%p8, %f8, 0f437F0000;
	selp.f32 	%f59, 0f437F0000, %f8, %p8;
	div.rn.f32 	%f60, %f59, 0f437F0000;
	setp.lt.f32 	%p9, %f8, 0f00000000;
	selp.f32 	%f61, 0f00000000, %f60, %p9;
	cvt.f64.f32 	%fd2, %f61;
	setp.leu.f64 	%p10, %fd2, 0d3FA4B5DCC63F1412;
	@%p10 bra 	$L__BB0_8;
	add.f64 	%fd11, %fd2, 0d3FAC28F5C28F5C29;
	div.rn.f64 	%fd12, %fd11, 0d3FF0E147AE147AE1;
	cvt.rn.f32.f64 	%f62, %fd12;
	lg2.approx.f32 	%f63, %f62;
	mul.f32 	%f64, %f63, 0f4019999A;
	ex2.approx.f32 	%f237, %f64;
	bra.uni 	$L__BB0_9;
$L__BB0_8:
	div.rn.f64 	%fd10, %fd2, 0d4029D70A3D70A3D7;
	cvt.rn.f32.f64 	%f237, %fd10;
$L__BB0_9:
	setp.gt.f32 	%p11, %f9, 0f437F0000;
	selp.f32 	%f65, 0f437F0000, %f9, %p11;
	div.rn.f32 	%f66, %f65, 0f437F0000;
	setp.lt.f32 	%p12, %f9, 0f00000000;
	selp.f32 	%f67, 0f00000000, %f66, %p12;
	cvt.f64.f32 	%fd3, %f67;
	setp.leu.f64 	%p13, %fd3, 0d3FA4B5DCC63F1412;
	@%p13 bra 	$L__BB0_11;
	add.f64 	%fd14, %fd3, 0d3FAC28F5C28F5C29;
	div.rn.f64 	%fd15, %fd14, 0d3FF0E147AE147AE1;
	cvt.rn.f32.f64 	%f68, %fd15;
	lg2.approx.f32 	%f69, %f68;
	mul.f32 	%f70, %f69, 0f4019999A;
	ex2.approx.f32 	%f238, %f70;
	bra.uni 	$L__BB0_12;
$L__BB0_11:
	div.rn.f64 	%fd13, %fd3, 0d4029D70A3D70A3D7;
	cvt.rn.f32.f64 	%f238, %fd13;
$L__BB0_12:
	mul.f32 	%f71, %f238, 0f42C80000;
	mul.f32 	%f72, %f236, 0f42C80000;
	cvt.f64.f32 	%fd16, %f72;
	mul.f32 	%f73, %f237, 0f42C80000;
	cvt.f64.f32 	%fd17, %f73;
	mul.f64 	%fd18, %fd17, 0d3FD6E2EB1C432CA5;
	fma.rn.f64 	%fd19, %fd16, 0d3FDA64C2F837B4A2, %fd18;
	cvt.f64.f32 	%fd20, %f71;
	fma.rn.f64 	%fd21, %fd20, 0d3FC71A9FBE76C8B4, %fd19;
	cvt.rn.f32.f64 	%f74, %fd21;
	mul.f64 	%fd22, %fd17, 0d3FE6E2EB1C432CA5;
	fma.rn.f64 	%fd23, %fd16, 0d3FCBB98C7E28240B, %fd22;
	fma.rn.f64 	%fd24, %fd20, 0d3FB27BB2FEC56D5D, %fd23;
	cvt.rn.f32.f64 	%f19, %fd24;
	mul.f64 	%fd25, %fd17, 0d3FBE83E425AEE632;
	fma.rn.f64 	%fd26, %fd16, 0d3F93C36113404EA5, %fd25;
	fma.rn.f64 	%fd27, %fd20, 0d3FEE6A7EF9DB22D1, %fd26;
	cvt.rn.f32.f64 	%f20, %fd27;
	cvt.f64.f32 	%fd28, %f74;
	div.rn.f64 	%fd29, %fd28, 0d4057C3020C49BA5E;
	cvt.rn.f32.f64 	%f21, %fd29;
	cvt.f64.f32 	%fd4, %f21;
	setp.leu.f64 	%p14, %fd4, 0d3F82231832FCAC8E;
	@%p14 bra 	$L__BB0_14;
	lg2.approx.f32 	%f75, %f21;
	mul.f32 	%f76, %f75, 0f3EAAAAAB;
	ex2.approx.f32 	%f239, %f76;
	bra.uni 	$L__BB0_15;
$L__BB0_14:
	fma.rn.f64 	%fd30, %fd4, 0d401F25E353F7CED9, 0d3FC1A7B9611A7B96;
	cvt.rn.f32.f64 	%f239, %fd30;
$L__BB0_15:
	div.rn.f32 	%f25, %f19, 0f42C80000;
	cvt.f64.f32 	%fd5, %f25;
	setp.leu.f64 	%p15, %fd5, 0d3F82231832FCAC8E;
	@%p15 bra 	$L__BB0_17;
	lg2.approx.f32 	%f77, %f25;
	mul.f32 	%f78, %f77, 0f3EAAAAAB;
	ex2.approx.f32 	%f240, %f78;
	bra.uni 	$L__BB0_18;
$L__BB0_17:
	fma.rn.f64 	%fd31, %fd5, 0d401F25E353F7CED9, 0d3FC1A7B9611A7B96;
	cvt.rn.f32.f64 	%f240, %fd31;
$L__BB0_18:
	cvt.f64.f32 	%fd32, %f20;
	div.rn.f64 	%fd33, %fd32, 0d405B3883126E978D;
	cvt.rn.f32.f64 	%f29, %fd33;
	cvt.f64.f32 	%fd6, %f29;
	setp.leu.f64 	%p16, %fd6, 0d3F82231832FCAC8E;
	@%p16 bra 	$L__BB0_20;
	lg2.approx.f32 	%f79, %f29;
	mul.f32 	%f80, %f79, 0f3EAAAAAB;
	ex2.approx.f32 	%f241, %f80;
	bra.uni 	$L__BB0_21;
$L__BB0_20:
	fma.rn.f64 	%fd34, %fd6, 0d401F25E353F7CED9, 0d3FC1A7B9611A7B96;
	cvt.rn.f32.f64 	%f241, %fd34;
$L__BB0_21:
	cvt.f64.f32 	%fd35, %f240;
	fma.rn.f64 	%fd36, %fd35, 0d405D000000000000, 0dC030000000000000;
	cvt.rn.f32.f64 	%f33, %fd36;
	sub.f32 	%f82, %f239, %f240;
	mul.f32 	%f34, %f82, 0f43FA0000;
	sub.f32 	%f83, %f240, %f241;
	mul.f32 	%f35, %f83, 0f43480000;
	mov.f32 	%f242, 0f64078678;
	mov.b32 	%r63, 276;
	mov.b32 	%r62, 0;
$L__BB0_22:
	mul.lo.s32 	%r42, %r62, 3;
	mul.wide.u32 	%rd20, %r42, 4;
	add.s64 	%rd21, %rd3, %rd20;
	ld.global.f32 	%f84, [%rd21];
	sub.f32 	%f85, %f84, %f33;
	ld.global.f32 	%f86, [%rd21+4];
	sub.f32 	%f87, %f86, %f34;
	ld.global.f32 	%f88, [%rd21+8];
	sub.f32 	%f89, %f88, %f35;
	mul.f32 	%f90, %f87, %f87;
	fma.rn.f32 	%f91, %f85, %f85, %f90;
	fma.rn.f32 	%f92, %f89, %f89, %f91;
	setp.lt.f32 	%p17, %f92, %f242;
	selp.f32 	%f93, %f92, %f242, %p17;
	selp.b32 	%r43, %r62, %r63, %p17;
	add.s32 	%r44, %r62, 1;
	ld.global.f32 	%f94, [%rd21+12];
	sub.f32 	%f95, %f94, %f33;
	ld.global.f32 	%f96, [%rd21+16];
	sub.f32 	%f97, %f96, %f34;
	ld.global.f32 	%f98, [%rd21+20];
	sub.f32 	%f99, %f98, %f35;
	mul.f32 	%f100, %f97, %f97;
	fma.rn.f32 	%f101, %f95, %f95, %f100;
	fma.rn.f32 	%f102, %f99, %f99, %f101;
	setp.lt.f32 	%p18, %f102, %f93;
	selp.f32 	%f103, %f102, %f93, %p18;
	selp.b32 	%r45, %r44, %r43, %p18;
	add.s32 	%r46, %r62, 2;
	ld.global.f32 	%f104, [%rd21+24];
	sub.f32 	%f105, %f104, %f33;
	ld.global.f32 	%f106, [%rd21+28];
	sub.f32 	%f107, %f106, %f34;
	ld.global.f32 	%f108, [%rd21+32];
	sub.f32 	%f109, %f108, %f35;
	mul.f32 	%f110, %f107, %f107;
	fma.rn.f32 	%f111, %f105, %f105, %f110;
	fma.rn.f32 	%f112, %f109, %f109, %f111;
	setp.lt.f32 	%p19, %f112, %f103;
	selp.f32 	%f113, %f112, %f103, %p19;
	selp.b32 	%r47, %r46, %r45, %p19;
	add.s32 	%r48, %r62, 3;
	ld.global.f32 	%f114, [%rd21+36];
	sub.f32 	%f115, %f114, %f33;
	ld.global.f32 	%f116, [%rd21+40];
	sub.f32 	%f117, %f116, %f34;
	ld.global.f32 	%f118, [%rd21+44];
	sub.f32 	%f119, %f118, %f35;
	mul.f32 	%f120, %f117, %f117;
	fma.rn.f32 	%f121, %f115, %f115, %f120;
	fma.rn.f32 	%f122, %f119, %f119, %f121;
	setp.lt.f32 	%p20, %f122, %f113;
	selp.f32 	%f123, %f122, %f113, %p20;
	selp.b32 	%r49, %r48, %r47, %p20;
	add.s32 	%r50, %r62, 4;
	ld.global.f32 	%f124, [%rd21+48];
	sub.f32 	%f125, %f124, %f33;
	ld.global.f32 	%f126, [%rd21+52];
	sub.f32 	%f127, %f126, %f34;
	ld.global.f32 	%f128, [%rd21+56];
	sub.f32 	%f129, %f128, %f35;
	mul.f32 	%f130, %f127, %f127;
	fma.rn.f32 	%f131, %f125, %f125, %f130;
	fma.rn.f32 	%f132, %f129, %f129, %f131;
	setp.lt.f32 	%p21, %f132, %f123;
	selp.f32 	%f133, %f132, %f123, %p21;
	selp.b32 	%r51, %r50, %r49, %p21;
	add.s32 	%r52, %r62, 5;
	ld.global.f32 	%f134, [%rd21+60];
	sub.f32 	%f135, %f134, %f33;
	ld.global.f32 	%f136, [%rd21+64];
	sub.f32 	%f137, %f136, %f34;
	ld.global.f32 	%f138, [%rd21+68];
	sub.f32 	%f139, %f138, %f35;
	mul.f32 	%f140, %f137, %f137;
	fma.rn.f32 	%f141, %f135, %f135, %f140;
	fma.rn.f32 	%f142, %f139, %f139, %f141;
	setp.lt.f32 	%p22, %f142, %f133;
	selp.f32 	%f143, %f142, %f133, %p22;
	selp.b32 	%r53, %r52, %r51, %p22;
	add.s32 	%r54, %r62, 6;
	ld.global.f32 	%f144, [%rd21+72];
	sub.f32 	%f145, %f144, %f33;
	ld.global.f32 	%f146, [%rd21+76];
	sub.f32 	%f147, %f146, %f34;
	ld.global.f32 	%f148, [%rd21+80];
	sub.f32 	%f149, %f148, %f35;
	mul.f32 	%f150, %f147, %f147;
	fma.rn.f32 	%f151, %f145, %f145, %f150;
	fma.rn.f32 	%f152, %f149, %f149, %f151;
	setp.lt.f32 	%p23, %f152, %f143;
	selp.f32 	%f153, %f152, %f143, %p23;
	selp.b32 	%r55, %r54, %r53, %p23;
	add.s32 	%r56, %r62, 7;
	ld.global.f32 	%f154, [%rd21+84];
	sub.f32 	%f155, %f154, %f33;
	ld.global.f32 	%f156, [%rd21+88];
	sub.f32 	%f157, %f156, %f34;
	ld.global.f32 	%f158, [%rd21+92];
	sub.f32 	%f159, %f158, %f35;
	mul.f32 	%f160, %f157, %f157;
	fma.rn.f32 	%f161, %f155, %f155, %f160;
	fma.rn.f32 	%f162, %f159, %f159, %f161;
	setp.lt.f32 	%p24, %f162, %f153;
	selp.f32 	%f242, %f162, %f153, %p24;
	selp.b32 	%r63, %r56, %r55, %p24;
	add.s32 	%r62, %r62, 8;
	setp.ne.s32 	%p25, %r62, 256;
	@%p25 bra 	$L__BB0_22;
	mul.lo.s32 	%r57, %r63, 3;
	mul.wide.u32 	%rd22, %r57, 4;
	add.s64 	%rd23, %rd2, %rd22;
	ld.global.f32 	%f163, [%rd23];
	ld.global.f32 	%f164, [%rd23+4];
	ld.global.f32 	%f165, [%rd23+8];
	mul.wide.u32 	%rd24, %r61, 16;
	add.s64 	%rd25, %rd1, %rd24;
	cvt.f64.f32 	%fd37, %f163;
	cvt.f64.f32 	%fd38, %f164;
	mul.f64 	%fd39, %fd38, 0d4082580000000000;
	fma.rn.f64 	%fd40, %fd37, 0d4072B00000000000, %fd39;
	cvt.f64.f32 	%fd41, %f165;
	fma.rn.f64 	%fd42, %fd41, 0d405C800000000000, %fd40;
	div.rn.f64 	%fd43, %fd42, 0d410F20C000000000;
	cvt.rn.f32.f64 	%f166, %fd43;
	st.local.v4.f32 	[%rd25], {%f163, %f164, %f165, %f166};
	sub.f32 	%f167, %f1, %f163;
	add.f32 	%f233, %f233, %f167;
	sub.f32 	%f168, %f2, %f164;
	add.f32 	%f234, %f234, %f168;
	sub.f32 	%f169, %f3, %f165;
	add.f32 	%f235, %f235, %f169;
	add.s32 	%r61, %r61, 1;
	setp.ne.s32 	%p26, %r61, %r21;
	@%p26 bra 	$L__BB0_3;
	ld.local.f32 	%f232, [%rd1+12];
$L__BB0_25:
	add.s64 	%rd4, %rd1, 40;
	mov.b32 	%r64, 0;
$L__BB0_26:
	mov.u32 	%r12, %r64;
	xor.b32  	%r13, %r12, 63;
	and.b32  	%r14, %r13, 3;
	setp.lt.u32 	%p27, %r13, 4;
	mov.b32 	%r66, 0;
	mov.b16 	%rs23, 0;
	@%p27 bra 	$L__BB0_37;
	and.b32  	%r66, %r13, 2147483644;
	and.b32  	%r60, %r13, -4;
	neg.s32 	%r65, %r60;
	mov.b16 	%rs23, 0;
	mov.u64 	%rd32, %rd4;
	mov.f32 	%f243, %f232;
$L__BB0_28:
	ld.local.f32 	%f43, [%rd32+-12];
	setp.leu.f32 	%p28, %f243, %f43;
	@%p28 bra 	$L__BB0_30;
	.pragma "used_bytes_mask 4095";
	ld.local.v4.f32 	{%f170, %f171, %f172, %f173}, [%rd32+-40];
	.pragma "used_bytes_mask 4095";
	ld.local.v4.f32 	{%f174, %f175, %f176, %f177}, [%rd32+-24];
	st.local.v2.f32 	[%rd32+-40], {%f174, %f175};
	st.local.v2.f32 	[%rd32+-24], {%f170, %f171};
	st.local.f32 	[%rd32+-32], %f176;
	st.local.f32 	[%rd32+-16], %f172;
	mov.b16 	%rs23, 1;
$L__BB0_30:
	ld.local.f32 	%f44, [%rd32+4];
	setp.leu.f32 	%p29, %f43, %f44;
	@%p29 bra 	$L__BB0_32;
	.pragma "used_bytes_mask 4095";
	ld.local.v4.f32 	{%f178, %f179, %f180, %f181}, [%rd32+-24];
	.pragma "used_bytes_mask 4095";
	ld.local.v4.f32 	{%f182, %f183, %f184, %f185}, [%rd32+-8];
	st.local.v2.f32 	[%rd32+-24], {%f182, %f183};
	st.local.v2.f32 	[%rd32+-8], {%f178, %f179};
	st.local.f32 	[%rd32+-16], %f184;
	st.local.f32 	[%rd32], %f180;
	mov.b16 	%rs23, 1;
$L__BB0_32:
	ld.local.f32 	%f45, [%rd32+20];
	setp.leu.f32 	%p30, %f44, %f45;
	@%p30 bra 	$L__BB0_34;
	.pragma "used_bytes_mask 4095";
	ld.local.v4.f32 	{%f186, %f187, %f188, %f189}, [%rd32+-8];
	.pragma "used_bytes_mask 4095";
	ld.local.v4.f32 	{%f190, %f191, %f192, %f193}, [%rd32+8];
	st.local.v2.f32 	[%rd32+-8], {%f190, %f191};
	st.local.v2.f32 	[%rd32+8], {%f186, %f187};
	st.local.f32 	[%rd32], %f192;
	st.local.f32 	[%rd32+16], %f188;
	mov.b16 	%rs23, 1;
$L__BB0_34:
	ld.local.f32 	%f243, [%rd32+36];
	setp.leu.f32 	%p31, %f45, %f243;
	@%p31 bra 	$L__BB0_36;
	.pragma "used_bytes_mask 4095";
	ld.local.v4.f32 	{%f194, %f195, %f196, %f197}, [%rd32+8];
	.pragma "used_bytes_mask 4095";
	ld.local.v4.f32 	{%f198, %f199, %f200, %f201}, [%rd32+24];
	st.local.v2.f32 	[%rd32+8], {%f198, %f199};
	st.local.v2.f32 	[%rd32+24], {%f194, %f195};
	st.local.f32 	[%rd32+16], %f200;
	st.local.f32 	[%rd32+32], %f196;
	mov.b16 	%rs23, 1;
$L__BB0_36:
	add.s32 	%r65, %r65, 4;
	add.s64 	%rd32, %rd32, 64;
	setp.ne.s32 	%p32, %r65, 0;
	@%p32 bra 	$L__BB0_28;
$L__BB0_37:
	setp.eq.s32 	%p33, %r14, 0;
	@%p33 bra 	$L__BB0_46;
	mul.wide.u32 	%rd26, %r66, 16;
	add.s64 	%rd7, %rd1, %rd26;
	ld.local.f32 	%f202, [%rd7+12];
	ld.local.f32 	%f47, [%rd7+28];
	setp.leu.f32 	%p34, %f202, %f47;
	@%p34 bra 	$L__BB0_40;
	.pragma "used_bytes_mask 4095";
	ld.local.v4.f32 	{%f203, %f204, %f205, %f206}, [%rd7];
	.pragma "used_bytes_mask 4095";
	ld.local.v4.f32 	{%f207, %f208, %f209, %f210}, [%rd7+16];
	st.local.v2.f32 	[%rd7], {%f207, %f208};
	st.local.v2.f32 	[%rd7+16], {%f203, %f204};
	st.local.f32 	[%rd7+8], %f209;
	st.local.f32 	[%rd7+24], %f205;
	mov.b16 	%rs23, 1;
$L__BB0_40:
	setp.eq.s32 	%p35, %r14, 1;
	@%p35 bra 	$L__BB0_46;
	ld.local.f32 	%f48, [%rd7+44];
	setp.leu.f32 	%p36, %f47, %f48;
	@%p36 bra 	$L__BB0_43;
	.pragma "used_bytes_mask 4095";
	ld.local.v4.f32 	{%f211, %f212, %f213, %f214}, [%rd7+16];
	.pragma "used_bytes_mask 4095";
	ld.local.v4.f32 	{%f215, %f216, %f217, %f218}, [%rd7+32];
	st.local.v2.f32 	[%rd7+16], {%f215, %f216};
	st.local.v2.f32 	[%rd7+32], {%f211, %f212};
	st.local.f32 	[%rd7+24], %f217;
	st.local.f32 	[%rd7+40], %f213;
	mov.b16 	%rs23, 1;
$L__BB0_43:
	setp.eq.s32 	%p37, %r14, 2;
	@%p37 bra 	$L__BB0_46;
	ld.local.f32 	%f219, [%rd7+60];
	setp.leu.f32 	%p38, %f48, %f219;
	@%p38 bra 	$L__BB0_46;
	.pragma "used_bytes_mask 4095";
	ld.local.v4.f32 	{%f220, %f221, %f222, %f223}, [%rd7+32];
	.pragma "used_bytes_mask 4095";
	ld.local.v4.f32 	{%f224, %f225, %f226, %f227}, [%rd7+48];
	st.local.v2.f32 	[%rd7+32], {%f224, %f225};
	st.local.v2.f32 	[%rd7+48], {%f220, %f221};
	st.local.f32 	[%rd7+40], %f226;
	st.local.f32 	[%rd7+56], %f222;
	mov.b16 	%rs23, 1;
$L__BB0_46:
	and.b16  	%rs21, %rs23, 255;
	setp.ne.s16 	%p39, %rs21, 0;
	add.s32 	%r64, %r12, 1;
	setp.lt.u32 	%p40, %r12, 62;
	and.pred  	%p41, %p39, %p40;
	@%p41 bra 	$L__BB0_26;
	mul.wide.s32 	%rd27, %r5, 16;
	add.s64 	%rd28, %rd1, %rd27;
	.pragma "used_bytes_mask 4095";
	ld.local.v4.f32 	{%f228, %f229, %f230, %f231}, [%rd28];
	cvta.to.global.u64 	%rd29, %rd11;
	add.s64 	%rd31, %rd29, %rd16;
	st.global.f32 	[%rd31], %f228;
	st.global.f32 	[%rd31+4], %f229;
	st.global.f32 	[%rd31+8], %f230;
$L__BB0_48:
	ret;

}


// ===== COMPILED SASS (sm_100) =====

	.target	sm_100

	.elftype	@"ET_EXEC"


//--------------------- .note.nv.tkinfo           --------------------------
	.section	.note.nv.tkinfo,"",@"SHT_NOTE"
	.sectionflags	@"SHF_NOTE_NV_TKINFO"
	.tkinfo
        /*0018*/ 	.word	0x00000002
        /*0030*/ 	.string	""
        /*0030*/ 	.string	"ptxas"
        /*0030*/ 	.string	"Cuda compilation tools, release 13.0, V13.0.88"
        /*0030*/ 	.string	"Build cuda_13.0.r13.0/compiler.36424714_0"
        /*0030*/ 	.string	"-arch sm_100 -m 64 "



//--------------------- .note.nv.cuinfo           --------------------------
	.section	.note.nv.cuinfo,"",@"SHT_NOTE"
	.sectionflags	@"SHF_NOTE_NV_CUINFO"
        /*0018*/ 	.short	0x0002
        /*001a*/ 	.short	0x0064
        /*001c*/ 	.short	0x0082
	.zero		2


//--------------------- .nv.info                  --------------------------
	.section	.nv.info,"",@"SHT_CUDA_INFO"
	.align	4


	//----- nvinfo : EIATTR_REGCOUNT
	.align		4
        /*0000*/ 	.byte	0x04, 0x2f
        /*0002*/ 	.short	(.L_1 - .L_0)
	.align		4
.L_0:
        /*0004*/ 	.word	index@(delta_e)
        /*0008*/ 	.word	0x00000028


	//----- nvinfo : EIATTR_FRAME_SIZE
	.align		4
.L_1:
        /*000c*/ 	.byte	0x04, 0x11
        /*000e*/ 	.short	(.L_3 - .L_2)
	.align		4
.L_2:
        /*0010*/ 	.word	index@($__internal_1_$__cuda_sm3x_div_rn_noftz_f32_slowpath)
        /*0014*/ 	.word	0x00000400


	//----- nvinfo : EIATTR_FRAME_SIZE
	.align		4
.L_3:
        /*0018*/ 	.byte	0x04, 0x11
        /*001a*/ 	.short	(.L_5 - .L_4)
	.align		4
.L_4:
        /*001c*/ 	.word	index@($__internal_0_$__cuda_sm20_div_rn_f64_full)
        /*0020*/ 	.word	0x00000400


	//----- nvinfo : EIATTR_FRAME_SIZE
	.align		4
.L_5:
        /*0024*/ 	.byte	0x04, 0x11
        /*0026*/ 	.short	(.L_7 - .L_6)
	.align		4
.L_6:
        /*0028*/ 	.word	index@(delta_e)
        /*002c*/ 	.word	0x00000400


	//----- nvinfo : EIATTR_MIN_STACK_SIZE
	.align		4
.L_7:
        /*0030*/ 	.byte	0x04, 0x12
        /*0032*/ 	.short	(.L_9 - .L_8)
	.align		4
.L_8:
        /*0034*/ 	.word	index@(delta_e)
        /*0038*/ 	.word	0x00000400
.L_9:


//--------------------- .nv.compat                --------------------------
	.section	.nv.compat,"",@"SHT_CUDA_COMPAT_INFO"
	.align	4
        /*0000*/ 	.byte	0x02, 0x09, 0x00, 0x00, 0x02, 0x02, 0x01, 0x00, 0x02, 0x05, 0x05, 0x00, 0x03, 0x07, 0x01, 0x01
        /*0010*/ 	.byte	0x02, 0x03, 0x00, 0x00, 0x02, 0x06, 0x01, 0x00, 0x04, 0x0b, 0x08, 0x00, 0x01, 0x00, 0x00, 0x00
        /*0020*/ 	.byte	0x00, 0x00, 0x00, 0x00


//--------------------- .nv.info.delta_e          --------------------------
	.section	.nv.info.delta_e,"",@"SHT_CUDA_INFO"
	.sectionflags	@""
	.align	4


	//----- nvinfo : EIATTR_CUDA_API_VERSION
	.align		4
        /*0000*/ 	.byte	0x04, 0x37
        /*0002*/ 	.short	(.L_11 - .L_10)
.L_10:
        /*0004*/ 	.word	0x00000082


	//----- nvinfo : EIATTR_KPARAM_INFO
	.align		4
.L_11:
        /*0008*/ 	.byte	0x04, 0x17
        /*000a*/ 	.short	(.L_13 - .L_12)
.L_12:
        /*000c*/ 	.word	0x00000000
        /*0010*/ 	.short	0x0008
        /*0012*/ 	.short	0x0038
        /*0014*/ 	.byte	0x00, 0xf0, 0x11, 0x00


	//----- nvinfo : EIATTR_KPARAM_INFO
	.align		4
.L_13:
        /*0018*/ 	.byte	0x04, 0x17
        /*001a*/ 	.short	(.L_15 - .L_14)
.L_14:
        /*001c*/ 	.word	0x00000000
        /*0020*/ 	.short	0x0007
        /*0022*/ 	.short	0x0030
        /*0024*/ 	.byte	0x00, 0xf5, 0x21, 0x00


	//----- nvinfo : EIATTR_KPARAM_INFO
	.align		4
.L_15:
        /*0028*/ 	.byte	0x04, 0x17
        /*002a*/ 	.short	(.L_17 - .L_16)
.L_16:
        /*002c*/ 	.word	0x00000000
        /*0030*/ 	.short	0x0006
        /*0032*/ 	.short	0x0028
        /*0034*/ 	.byte	0x00, 0xf0, 0x11, 0x00


	//----- nvinfo : EIATTR_KPARAM_INFO
	.align		4
.L_17:
        /*0038*/ 	.byte	0x04, 0x17
        /*003a*/ 	.short	(.L_19 - .L_18)
.L_18:
        /*003c*/ 	.word	0x00000000
        /*0040*/ 	.short	0x0005
        /*0042*/ 	.short	0x0024
        /*0044*/ 	.byte	0x00, 0xf0, 0x11, 0x00


	//----- nvinfo : EIATTR_KPARAM_INFO
	.align		4
.L_19:
        /*0048*/ 	.byte	0x04, 0x17
        /*004a*/ 	.short	(.L_21 - .L_20)
.L_20:
        /*004c*/ 	.word	0x00000000
        /*0050*/ 	.short	0x0004
        /*0052*/ 	.short	0x0020
        /*0054*/ 	.byte	0x00, 0xf0, 0x11, 0x00


	//----- nvinfo : EIATTR_KPARAM_INFO
	.align		4
.L_21:
        /*0058*/ 	.byte	0x04, 0x17
        /*005a*/ 	.short	(.L_23 - .L_22)
.L_22:
        /*005c*/ 	.word	0x00000000
        /*0060*/ 	.short	0x0003
        /*0062*/ 	.short	0x0018
        /*0064*/ 	.byte	0x00, 0xf5, 0x21, 0x00


	//----- nvinfo : EIATTR_KPARAM_INFO
	.align		4
.L_23:
        /*0068*/ 	.byte	0x04, 0x17
        /*006a*/ 	.short	(.L_25 - .L_24)
.L_24:
        /*006c*/ 	.word	0x00000000
        /*0070*/ 	.short	0x0002
        /*0072*/ 	.short	0x0010
        /*0074*/ 	.byte	0x00, 0xf5, 0x21, 0x00


	//----- nvinfo : EIATTR_KPARAM_INFO
	.align		4
.L_25:
        /*0078*/ 	.byte	0x04, 0x17
        /*007a*/ 	.short	(.L_27 - .L_26)
.L_26:
        /*007c*/ 	.word	0x00000000
        /*0080*/ 	.short	0x0001
        /*0082*/ 	.short	0x0008
        /*0084*/ 	.byte	0x00, 0xf5, 0x21, 0x00


	//----- nvinfo : EIATTR_KPARAM_INFO
	.align		4
.L_27:
        /*0088*/ 	.byte	0x04, 0x17
        /*008a*/ 	.short	(.L_29 - .L_28)
.L_28:
        /*008c*/ 	.word	0x00000000
        /*0090*/ 	.short	0x0000
        /*0092*/ 	.short	0x0000
        /*0094*/ 	.byte	0x00, 0xf5, 0x21, 0x00


	//----- nvinfo : EIATTR_SPARSE_MMA_MASK
	.align		4
.L_29:
        /*0098*/ 	.byte	0x03, 0x50
        /*009a*/ 	.short	0x0000


	//----- nvinfo : EIATTR_MAXREG_COUNT
	.align		4
        /*009c*/ 	.byte	0x03, 0x1b
        /*009e*/ 	.short	0x00ff


	//----- nvinfo : EIATTR_MERCURY_ISA_VERSION
	.align		4
        /*00a0*/ 	.byte	0x03, 0x5f
        /*00a2*/ 	.short	0x0101


	//----- nvinfo : EIATTR_VRC_CTA_INIT_COUNT
	.align		4
        /*00a4*/ 	.byte	0x02, 0x4a
	.zero		1
	.zero		1


	//----- nvinfo : EIATTR_EXIT_INSTR_OFFSETS
	.align		4
        /*00a8*/ 	.byte	0x04, 0x1c
        /*00aa*/ 	.short	(.L_31 - .L_30)


	//   ....[0]....
.L_30:
        /*00ac*/ 	.word	0x000000d0


	//   ....[1]....
        /*00b0*/ 	.word	0x00002fe0


	//----- nvinfo : EIATTR_CRS_STACK_SIZE
	.align		4
.L_31:
        /*00b4*/ 	.byte	0x04, 0x1e
        /*00b6*/ 	.short	(.L_33 - .L_32)
.L_32:
        /*00b8*/ 	.word	0x00000000


	//----- nvinfo : EIATTR_CBANK_PARAM_SIZE
	.align		4
.L_33:
        /*00bc*/ 	.byte	0x03, 0x19
        /*00be*/ 	.short	0x003c


	//----- nvinfo : EIATTR_PARAM_CBANK
	.align		4
        /*00c0*/ 	.byte	0x04, 0x0a
        /*00c2*/ 	.short	(.L_35 - .L_34)
	.align		4
.L_34:
        /*00c4*/ 	.word	index@(.nv.constant0.delta_e)
        /*00c8*/ 	.short	0x0380
        /*00ca*/ 	.short	0x003c


	//----- nvinfo : EIATTR_SW_WAR
	.align		4
.L_35:
        /*00cc*/ 	.byte	0x04, 0x36
        /*00ce*/ 	.short	(.L_37 - .L_36)
.L_36:
        /*00d0*/ 	.word	0x00000008
.L_37:


//--------------------- .nv.callgraph             --------------------------
	.section	.nv.callgraph,"",@"SHT_CUDA_CALLGRAPH"
	.align	4
	.sectionentsize	8
	.align		4
        /*0000*/ 	.word	0x00000000
	.align		4
        /*0004*/ 	.word	0xffffffff
	.align		4
        /*0008*/ 	.word	0x00000000
	.align		4
        /*000c*/ 	.word	0xfffffffe
	.align		4
        /*0010*/ 	.word	0x00000000
	.align		4
        /*0014*/ 	.word	0xfffffffd
	.align		4
        /*0018*/ 	.word	0x00000000
	.align		4
        /*001c*/ 	.word	0xfffffffc


//--------------------- .text.delta_e             --------------------------
	.section	.text.delta_e,"ax",@progbits
	.align	128
        .global         delta_e
        .type           delta_e,@function
        .size           delta_e,(.L_x_76 - delta_e)
        .other          delta_e,@"STO_CUDA_ENTRY STV_DEFAULT"
delta_e:
.text.delta_e:
[----:B------:R-:W0:Y:S01]  /*0000*/  LDC R1, c[0x0][0x37c] ;  /* 0x0000df00ff017b82 */ /* 0x000e220000000800 */
[----:B------:R-:W1:Y:S07]  /*0010*/  S2R R2, SR_TID.X ;  /* 0x0000000000027919 */ /* 0x000e6e0000002100 */
[----:B------:R-:W2:Y:S01]  /*0020*/  LDC R0, c[0x0][0x364] ;  /* 0x0000d900ff007b82 */ /* 0x000ea20000000800 */
[----:B------:R-:W3:Y:S01]  /*0030*/  LDCU.64 UR6, c[0x0][0x3a0] ;  /* 0x00007400ff0677ac */ /* 0x000ee20008000a00 */
[----:B0-----:R-:W-:Y:S01]  /*0040*/  VIADD R1, R1, 0xfffffc00 ;  /* 0xfffffc0001017836 */ /* 0x001fe20000000000 */
[----:B------:R-:W2:Y:S05]  /*0050*/  S2R R5, SR_TID.Y ;  /* 0x0000000000057919 */ /* 0x000eaa0000002200 */
[----:B------:R-:W1:Y:S08]  /*0060*/  S2UR UR5, SR_CTAID.X ;  /* 0x00000000000579c3 */ /* 0x000e700000002500 */
[----:B------:R-:W1:Y:S08]  /*0070*/  LDC R3, c[0x0][0x360] ;  /* 0x0000d800ff037b82 */ /* 0x000e700000000800 */
[----:B------:R-:W2:Y:S01]  /*0080*/  S2UR UR4, SR_CTAID.Y ;  /* 0x00000000000479c3 */ /* 0x000ea20000002600 */
[----:B-1----:R-:W-:-:S05]  /*0090*/  IMAD R3, R3, UR5, R2 ;  /* 0x0000000503037c24 */ /* 0x002fca000f8e0202 */
[----:B---3--:R-:W-:Y:S01]  /*00a0*/  ISETP.GE.AND P0, PT, R3, UR7, PT ;  /* 0x0000000703007c0c */ /* 0x008fe2000bf06270 */
[----:B--2---:R-:W-:-:S05]  /*00b0*/  IMAD R0, R0, UR4, R5 ;  /* 0x0000000400007c24 */ /* 0x004fca000f8e0205 */
[----:B------:R-:W-:-:S13]  /*00c0*/  ISETP.GE.OR P0, PT, R0, UR6, P0 ;  /* 0x0000000600007c0c */ /* 0x000fda0008706670 */
[----:B------:R-:W-:Y:S05]  /*00d0*/  @P0 EXIT ;  /* 0x000000000000094d */ /* 0x000fea0003800000 */
[----:B------:R-:W0:Y:S01]  /*00e0*/  LDC.64 R4, c[0x0][0x3b0] ;  /* 0x0000ec00ff047b82 */ /* 0x000e220000000a00 */
[----:B------:R-:W-:Y:S01]  /*00f0*/  SHF.R.S32.HI R6, RZ, 0x1f, R3 ;  /* 0x0000001fff067819 */ /* 0x000fe20000011403 */
[----:B------:R-:W-:Y:S01]  /*0100*/  IMAD.SHL.U32 R2, R0, 0x8, RZ ;  /* 0x0000000800027824 */ /* 0x000fe200078e00ff */
[----:B------:R-:W1:Y:S02]  /*0110*/  LDCU.64 UR4, c[0x0][0x358] ;  /* 0x00006b00ff0477ac */ /* 0x000e640008000a00 */
[----:B------:R-:W-:Y:S02]  /*0120*/  LEA.HI R6, R6, R3, RZ, 0x3 ;  /* 0x0000000306067211 */ /* 0x000fe400078f18ff */
[----:B------:R-:W-:Y:S01]  /*0130*/  LOP3.LUT R2, R2, 0x38, RZ, 0xc0, !PT ;  /* 0x0000003802027812 */ /* 0x000fe200078ec0ff */
[----:B------:R-:W2:Y:S01]  /*0140*/  LDCU UR6, c[0x0][0x3a8] ;  /* 0x00007500ff0677ac */ /* 0x000ea20008000800 */
[----:B------:R-:W-:-:S04]  /*0150*/  LOP3.LUT R6, R6, 0xfffffff8, RZ, 0xc0, !PT ;  /* 0xfffffff806067812 */ /* 0x000fc800078ec0ff */
[----:B------:R-:W-:-:S05]  /*0160*/  IADD3 R7, PT, PT, R2, R3, -R6 ;  /* 0x0000000302077210 */ /* 0x000fca0007ffe806 */
[----:B0-----:R-:W-:-:S05]  /*0170*/  IMAD.WIDE R4, R7, 0x4, R4 ;  /* 0x0000000407047825 */ /* 0x001fca00078e0204 */
[----:B-1----:R0:W5:Y:S01]  /*0180*/  LDG.E R2, desc[UR4][R4.64] ;  /* 0x0000000404027981 */ /* 0x002162000c1e1900 */
[----:B--2---:R-:W-:Y:S01]  /*0190*/  UISETP.GE.AND UP0, UPT, UR6, 0x1, UPT ;  /* 0x000000010600788c */ /* 0x004fe2000bf06270 */
[----:B------:R-:W-:-:S04]  /*01a0*/  IMAD R3, R0, UR7, R3 ;  /* 0x0000000700037c24 */ /* 0x000fc8000f8e0203 */
[----:B------:R-:W-:-:S04]  /*01b0*/  IMAD R3, R3, 0x3, RZ ;  /* 0x0000000303037824 */ /* 0x000fc800078e02ff */
[----:B0-----:R-:W-:Y:S05]  /*01c0*/  BRA.U !UP0, `(.L_x_0) ;  /* 0x0000002508787547 */ /* 0x001fea000b800000 */
[----:B------:R-:W0:Y:S02]  /*01d0*/  LDC.64 R8, c[0x0][0x390] ;  /* 0x0000e400ff087b82 */ /* 0x000e240000000a00 */
[----:B0-----:R-:W-:-:S05]  /*01e0*/  IMAD.WIDE R8, R3, 0x4, R8 ;  /* 0x0000000403087825 */ /* 0x001fca00078e0208 */
[----:B------:R0:W5:Y:S04]  /*01f0*/  LDG.E R5, desc[UR4][R8.64] ;  /* 0x0000000408057981 */ /* 0x000168000c1e1900 */
[----:B------:R0:W5:Y:S04]  /*0200*/  LDG.E R4, desc[UR4][R8.64+0x4] ;  /* 0x0000040408047981 */ /* 0x000168000c1e1900 */
[----:B------:R0:W5:Y:S01]  /*0210*/  LDG.E R7, desc[UR4][R8.64+0x8] ;  /* 0x0000080408077981 */ /* 0x000162000c1e1900 */
[----:B------:R-:W-:Y:S01]  /*0220*/  HFMA2 R6, -RZ, RZ, 0, 0 ;  /* 0x00000000ff067431 */ /* 0x000fe200000001ff */
[----:B------:R-:W-:Y:S01]  /*0230*/  CS2R R12, SRZ ;  /* 0x00000000000c7805 */ /* 0x000fe2000001ff00 */
[----:B------:R-:W-:-:S07]  /*0240*/  IMAD.MOV.U32 R28, RZ, RZ, RZ ;  /* 0x000000ffff1c7224 */ /* 0x000fce00078e00ff */
.L_x_46:
[----:B------:R-:W1:Y:S01]  /*0250*/  LDCU UR6, c[0x0][0x3b8] ;  /* 0x00007700ff0677ac */ /* 0x000e620008000800 */
[----:B------:R-:W-:Y:S01]  /*0260*/  MOV R0, 0x437f0000 ;  /* 0x437f000000007802 */ /* 0x000fe20000000f00 */
[----:B0-----:R-:W-:Y:S01]  /*0270*/  IMAD.MOV.U32 R9, RZ, RZ, 0x3b808081 ;  /* 0x3b808081ff097424 */ /* 0x001fe200078e00ff */
[----:B------:R-:W-:Y:S03]  /*0280*/  BSSY.RECONVERGENT B0, `(.L_x_1) ;  /* 0x000000f000007945 */ /* 0x000fe60003800200 */
[----:B------:R-:W-:-:S04]  /*0290*/  FFMA R0, R9, -R0, 1 ;  /* 0x3f80000009007423 */ /* 0x000fc80000000800 */
[----:B------:R-:W-:Y:S01]  /*02a0*/  FFMA R9, R0, R9, 0.0039215688593685626984 ;  /* 0x3b80808100097423 */ /* 0x000fe20000000009 */
[----:B-1---5:R-:W-:-:S05]  /*02b0*/  FFMA R8, R6, UR6, R5 ;  /* 0x0000000606087c23 */ /* 0x022fca0008000005 */
[C---:B------:R-:W-:Y:S02]  /*02c0*/  FMNMX.NAN R10, R8.reuse, 255, PT ;  /* 0x437f0000080a7809 */ /* 0x040fe40003820000 */
[----:B------:R-:W-:Y:S02]  /*02d0*/  FSETP.GEU.AND P2, PT, R8, RZ, PT ;  /* 0x000000ff0800720b */ /* 0x000fe40003f4e000 */
[----:B------:R-:W0:Y:S01]  /*02e0*/  FCHK P0, R10, 255 ;  /* 0x437f00000a007902 */ /* 0x000e220000000000 */
[----:B------:R-:W-:-:S04]  /*02f0*/  FFMA R0, R10, R9, RZ ;  /* 0x000000090a007223 */ /* 0x000fc800000000ff */
[----:B------:R-:W-:-:S04]  /*0300*/  FFMA R8, R0, -255, R10 ;  /* 0xc37f000000087823 */ /* 0x000fc8000000000a */
[----:B------:R-:W-:Y:S01]  /*0310*/  FFMA R0, R9, R8, R0 ;  /* 0x0000000809007223 */ /* 0x000fe20000000000 */
[----:B0-----:R-:W-:Y:S06]  /*0320*/  @!P0 BRA `(.L_x_2) ;  /* 0x0000000000108947 */ /* 0x001fec0003800000 */
[----:B------:R-:W-:Y:S01]  /*0330*/  IMAD.MOV.U32 R11, RZ, RZ, 0x437f0000 ;  /* 0x437f0000ff0b7424 */ /* 0x000fe200078e00ff */
[----:B------:R-:W-:-:S07]  /*0340*/  MOV R14, 0x360 ;  /* 0x00000360000e7802 */ /* 0x000fce0000000f00 */
[----:B------:R-:W-:Y:S05]  /*0350*/  CALL.REL.NOINC `($__internal_1_$__cuda_sm3x_div_rn_noftz_f32_slowpath) ;  /* 0x0000003000947944 */ /* 0x000fea0003c00000 */
[----:B------:R-:W-:-:S07]  /*0360*/  IMAD.MOV.U32 R0, RZ, RZ, R10 ;  /* 0x000000ffff007224 */ /* 0x000fce00078e000a */
.L_x_2:
[----:B------:R-:W-:Y:S05]  /*0370*/  BSYNC.RECONVERGENT B0 ;  /* 0x0000000000007941 */ /* 0x000fea0003800200 */
.L_x_1:
[----:B------:R-:W-:Y:S01]  /*0380*/  FSEL R0, R0, RZ, P2 ;  /* 0x000000ff00007208 */ /* 0x000fe20001000000 */
[----:B------:R-:W0:Y:S01]  /*0390*/  LDCU UR8, c[0x0][0x3b8] ;  /* 0x00007700ff0877ac */ /* 0x000e220008000800 */
[----:B------:R-:W-:Y:S02]  /*03a0*/  BSSY.RECONVERGENT B1, `(.L_x_3) ;  /* 0x0000045000017945 */ /* 0x000fe40003800200 */
[----:B------:R-:W1:Y:S01]  /*03b0*/  F2F.F64.F32 R18, R0 ;  /* 0x0000000000127310 */ /* 0x000e620000201800 */
[----:B------:R-:W-:Y:S01]  /*03c0*/  UMOV UR6, 0xc63f1412 ;  /* 0xc63f141200067882 */ /* 0x000fe20000000000 */
[----:B------:R-:W-:Y:S02]  /*03d0*/  UMOV UR7, 0x3fa4b5dc ;  /* 0x3fa4b5dc00077882 */ /* 0x000fe40000000000 */
[----:B-1----:R-:W-:Y:S01]  /*03e0*/  DSETP.GT.AND P0, PT, R18, UR6, PT ;  /* 0x0000000612007e2a */ /* 0x002fe2000bf04000 */
[----:B0-----:R-:W-:Y:S01]  /*03f0*/  FFMA R9, R13, UR8, R4 ;  /* 0x000000080d097c23 */ /* 0x001fe20008000004 */
[----:B------:R-:W-:-:S12]  /*0400*/  FFMA R8, R28, UR8, R7 ;  /* 0x000000081c087c23 */ /* 0x000fd80008000007 */
[----:B------:R-:W-:Y:S05]  /*0410*/  @!P0 BRA `(.L_x_4) ;  /* 0x0000000000948947 */ /* 0x000fea0003800000 */
[----:B------:R-:W0:Y:S01]  /*0420*/  MUFU.RCP64H R15, 1.0549993515014648438 ;  /* 0x3ff0e147000f7908 */ /* 0x000e220000001800 */
[----:B------:R-:W-:Y:S01]  /*0430*/  MOV R10, 0xae147ae1 ;  /* 0xae147ae1000a7802 */ /* 0x000fe20000000f00 */
[----:B------:R-:W-:Y:S01]  /*0440*/  IMAD.MOV.U32 R11, RZ, RZ, 0x3ff0e147 ;  /* 0x3ff0e147ff0b7424 */ /* 0x000fe200078e00ff */
[----:B------:R-:W-:Y:S01]  /*0450*/  UMOV UR6, 0xc28f5c29 ;  /* 0xc28f5c2900067882 */ /* 0x000fe20000000000 */
[----:B------:R-:W-:Y:S01]  /*0460*/  IMAD.MOV.U32 R14, RZ, RZ, 0x1 ;  /* 0x00000001ff0e7424 */ /* 0x000fe200078e00ff */
[----:B------:R-:W-:Y:S01]  /*0470*/  UMOV UR7, 0x3fac28f5 ;  /* 0x3fac28f500077882 */ /* 0x000fe20000000000 */
[----:B------:R-:W-:Y:S01]  /*0480*/  BSSY.RECONVERGENT B2, `(.L_x_5) ;  /* 0x0000013000027945 */ /* 0x000fe20003800200 */
[----:B------:R-:W-:-:S03]  /*0490*/  DADD R18, R18, UR6 ;  /* 0x0000000612127e29 */ /* 0x000fc60008000000 */
[----:B0-----:R-:W-:-:S07]  /*04a0*/  DFMA R16, R14, -R10, 1 ;  /* 0x3ff000000e10742b */ /* 0x001fce000000080a */
[----:B------:R-:W-:Y:S01]  /*04b0*/  FSETP.GEU.AND P1, PT, |R19|, 6.5827683646048100446e-37, PT ;  /* 0x036000001300780b */ /* 0x000fe20003f2e200 */
[----:B------:R-:W-:-:S08]  /*04c0*/  DFMA R16, R16, R16, R16 ;  /* 0x000000101010722b */ /* 0x000fd00000000010 */
[----:B------:R-:W-:-:S08]  /*04d0*/  DFMA R16, R14, R16, R14 ;  /* 0x000000100e10722b */ /* 0x000fd0000000000e */
[----:B------:R-:W-:-:S08]  /*04e0*/  DFMA R14, R16, -R10, 1 ;  /* 0x3ff00000100e742b */ /* 0x000fd0000000080a */
[----:B------:R-:W-:-:S08]  /*04f0*/  DFMA R14, R16, R14, R16 ;  /* 0x0000000e100e722b */ /* 0x000fd00000000010 */
[----:B------:R-:W-:-:S08]  /*0500*/  DMUL R16, R18, R14 ;  /* 0x0000000e12107228 */ /* 0x000fd00000000000 */
[----:B------:R-:W-:-:S08]  /*0510*/  DFMA R10, R16, -R10, R18 ;  /* 0x8000000a100a722b */ /* 0x000fd00000000012 */
[----:B------:R-:W-:-:S10]  /*0520*/  DFMA R10, R14, R10, R16 ;  /* 0x0000000a0e0a722b */ /* 0x000fd40000000010 */
[----:B------:R-:W-:-:S05]  /*0530*/  FFMA R0, RZ, 1.8818749189376831055, R11 ;  /* 0x3ff0e147ff007823 */ /* 0x000fca000000000b */
[----:B------:R-:W-:-:S13]  /*0540*/  FSETP.GT.AND P0, PT, |R0|, 1.469367938527859385e-39, PT ;  /* 0x001000000000780b */ /* 0x000fda0003f04200 */
[----:B------:R-:W-:Y:S05]  /*0550*/  @P0 BRA P1, `(.L_x_6) ;  /* 0x0000000000140947 */ /* 0x000fea0000800000 */
[----:B------:R-:W-:Y:S01]  /*0560*/  MOV R16, 0xae147ae1 ;  /* 0xae147ae100107802 */ /* 0x000fe20000000f00 */
[----:B------:R-:W-:Y:S01]  /*0570*/  IMAD.MOV.U32 R17, RZ, RZ, 0x3ff0e147 ;  /* 0x3ff0e147ff117424 */ /* 0x000fe200078e00ff */
[----:B------:R-:W-:-:S07]  /*0580*/  MOV R30, 0x5a0 ;  /* 0x000005a0001e7802 */ /* 0x000fce0000000f00 */
[----:B------:R-:W-:Y:S05]  /*0590*/  CALL.REL.NOINC `($__internal_0_$__cuda_sm20_div_rn_f64_full) ;  /* 0x0000002800947944 */ /* 0x000fea0003c00000 */
[----:B------:R-:W-:-:S07]  /*05a0*/  IMAD.MOV.U32 R10, RZ, RZ, R14 ;  /* 0x000000ffff0a7224 */ /* 0x000fce00078e000e */
.L_x_6:
[----:B------:R-:W-:Y:S05]  /*05b0*/  BSYNC.RECONVERGENT B2 ;  /* 0x0000000000027941 */ /* 0x000fea0003800200 */
.L_x_5:
[----:B------:R-:W0:Y:S02]  /*05c0*/  F2F.F32.F64 R14, R10 ;  /* 0x0000000a000e7310 */ /* 0x000e240000301000 */
[----:B0-----:R-:W-:-:S13]  /*05d0*/  FSETP.GEU.AND P0, PT, |R14|, 1.175494350822287508e-38, PT ;  /* 0x008000000e00780b */ /* 0x001fda0003f0e200 */
[----:B------:R-:W-:-:S04]  /*05e0*/  @!P0 FMUL R14, R14, 16777216 ;  /* 0x4b8000000e0e8820 */ /* 0x000fc80000400000 */
[----:B------:R-:W0:Y:S02]  /*05f0*/  MUFU.LG2 R0, R14 ;  /* 0x0000000e00007308 */ /* 0x000e240000000c00 */
[----:B0-----:R-:W-:-:S04]  /*0600*/  @!P0 FADD R0, R0, -24 ;  /* 0xc1c0000000008421 */ /* 0x001fc80000000000 */
[----:B------:R-:W-:-:S05]  /*0610*/  FMUL R15, R0, 2.4000000953674316406 ;  /* 0x4019999a000f7820 */ /* 0x000fca0000400000 */
[----:B------:R-:W-:-:S13]  /*0620*/  FSETP.GEU.AND P0, PT, R15, -126, PT ;  /* 0xc2fc00000f00780b */ /* 0x000fda0003f0e000 */
[----:B------:R-:W-:-:S04]  /*0630*/  @!P0 FMUL R15, R15, 0.5 ;  /* 0x3f0000000f0f8820 */ /* 0x000fc80000400000 */
[----:B------:R-:W0:Y:S02]  /*0640*/  MUFU.EX2 R0, R15 ;  /* 0x0000000f00007308 */ /* 0x000e240000000800 */
[----:B0-----:R-:W-:Y:S01]  /*0650*/  @!P0 FMUL R0, R0, R0 ;  /* 0x0000000000008220 */ /* 0x001fe20000400000 */
[----:B------:R-:W-:Y:S06]  /*0660*/  BRA `(.L_x_7) ;  /* 0x0000000000607947 */ /* 0x000fec0003800000 */
.L_x_4:
[----:B------:R-:W0:Y:S01]  /*0670*/  MUFU.RCP64H R15, 12.9199981689453125 ;  /* 0x4029d70a000f7908 */ /* 0x000e220000001800 */
[----:B------:R-:W-:Y:S01]  /*0680*/  MOV R10, 0x3d70a3d7 ;  /* 0x3d70a3d7000a7802 */ /* 0x000fe20000000f00 */
[----:B------:R-:W-:Y:S01]  /*0690*/  IMAD.MOV.U32 R11, RZ, RZ, 0x4029d70a ;  /* 0x4029d70aff0b7424 */ /* 0x000fe200078e00ff */
[----:B------:R-:W-:Y:S01]  /*06a0*/  FSETP.GEU.AND P1, PT, |R19|, 6.5827683646048100446e-37, PT ;  /* 0x036000001300780b */ /* 0x000fe20003f2e200 */
[----:B------:R-:W-:Y:S01]  /*06b0*/  IMAD.MOV.U32 R14, RZ, RZ, 0x1 ;  /* 0x00000001ff0e7424 */ /* 0x000fe200078e00ff */
[----:B------:R-:W-:Y:S05]  /*06c0*/  BSSY.RECONVERGENT B2, `(.L_x_8) ;  /* 0x0000011000027945 */ /* 0x000fea0003800200 */
[----:B0-----:R-:W-:-:S08]  /*06d0*/  DFMA R16, R14, -R10, 1 ;  /* 0x3ff000000e10742b */ /* 0x001fd0000000080a */
[----:B------:R-:W-:-:S08]  /*06e0*/  DFMA R16, R16, R16, R16 ;  /* 0x000000101010722b */ /* 0x000fd00000000010 */
[----:B------:R-:W-:-:S08]  /*06f0*/  DFMA R16, R14, R16, R14 ;  /* 0x000000100e10722b */ /* 0x000fd0000000000e */
[----:B------:R-:W-:-:S08]  /*0700*/  DFMA R14, R16, -R10, 1 ;  /* 0x3ff00000100e742b */ /* 0x000fd0000000080a */
[----:B------:R-:W-:-:S08]  /*0710*/  DFMA R14, R16, R14, R16 ;  /* 0x0000000e100e722b */ /* 0x000fd00000000010 */
[----:B------:R-:W-:-:S08]  /*0720*/  DMUL R16, R18, R14 ;  /* 0x0000000e12107228 */ /* 0x000fd00000000000 */
[----:B------:R-:W-:-:S08]  /*0730*/  DFMA R10, R16, -R10, R18 ;  /* 0x8000000a100a722b */ /* 0x000fd00000000012 */
[----:B------:R-:W-:-:S10]  /*0740*/  DFMA R10, R14, R10, R16 ;  /* 0x0000000a0e0a722b */ /* 0x000fd40000000010 */
[----:B------:R-:W-:-:S05]  /*0750*/  FFMA R0, RZ, 2.6537499427795410156, R11 ;  /* 0x4029d70aff007823 */ /* 0x000fca000000000b */
[----:B------:R-:W-:-:S13]  /*0760*/  FSETP.GT.AND P0, PT, |R0|, 1.469367938527859385e-39, PT ;  /* 0x001000000000780b */ /* 0x000fda0003f04200 */
[----:B------:R-:W-:Y:S05]  /*0770*/  @P0 BRA P1, `(.L_x_9) ;  /* 0x0000000000140947 */ /* 0x000fea0000800000 */
[----:B------:R-:W-:Y:S01]  /*0780*/  MOV R16, 0x3d70a3d7 ;  /* 0x3d70a3d700107802 */ /* 0x000fe20000000f00 */
[----:B------:R-:W-:Y:S01]  /*0790*/  IMAD.MOV.U32 R17, RZ, RZ, 0x4029d70a ;  /* 0x4029d70aff117424 */ /* 0x000fe200078e00ff */
[----:B------:R-:W-:-:S07]  /*07a0*/  MOV R30, 0x7c0 ;  /* 0x000007c0001e7802 */ /* 0x000fce0000000f00 */
[----:B------:R-:W-:Y:S05]  /*07b0*/  CALL.REL.NOINC `($__internal_0_$__cuda_sm20_div_rn_f64_full) ;  /* 0x00000028000c7944 */ /* 0x000fea0003c00000 */
[----:B------:R-:W-:-:S07]  /*07c0*/  IMAD.MOV.U32 R10, RZ, RZ, R14 ;  /* 0x000000ffff0a7224 */ /* 0x000fce00078e000e */
.L_x_9:
[----:B------:R-:W-:Y:S05]  /*07d0*/  BSYNC.RECONVERGENT B2 ;  /* 0x0000000000027941 */ /* 0x000fea0003800200 */
.L_x_8:
[----:B------:R0:W1:Y:S02]  /*07e0*/  F2F.F32.F64 R0, R10 ;  /* 0x0000000a00007310 */ /* 0x0000640000301000 */
.L_x_7:
[----:B------:R-:W-:Y:S05]  /*07f0*/  BSYNC.RECONVERGENT B1 ;  /* 0x0000000000017941 */ /* 0x000fea0003800200 */
.L_x_3:
[----:B0-----:R-:W-:Y:S01]  /*0800*/  MOV R10, 0x3b808081 ;  /* 0x3b808081000a7802 */ /* 0x001fe20000000f00 */
[----:B------:R-:W-:Y:S01]  /*0810*/  IMAD.MOV.U32 R11, RZ, RZ, 0x437f0000 ;  /* 0x437f0000ff0b7424 */ /* 0x000fe200078e00ff */
[----:B------:R-:W-:Y:S01]  /*0820*/  FMNMX.NAN R16, R9, 255, PT ;  /* 0x437f000009107809 */ /* 0x000fe20003820000 */
[----:B------:R-:W-:Y:S02]  /*0830*/  BSSY.RECONVERGENT B0, `(.L_x_10) ;  /* 0x000000c000007945 */ /* 0x000fe40003800200 */
[----:B------:R-:W-:Y:S01]  /*0840*/  FFMA R11, R10, -R11, 1 ;  /* 0x3f8000000a0b7423 */ /* 0x000fe2000000080b */
[----:B------:R-:W0:Y:S03]  /*0850*/  FCHK P0, R16, 255 ;  /* 0x437f000010007902 */ /* 0x000e260000000000 */
[----:B------:R-:W-:-:S04]  /*0860*/  FFMA R10, R11, R10, 0.0039215688593685626984 ;  /* 0x3b8080810b0a7423 */ /* 0x000fc8000000000a */
[----:B------:R-:W-:-:S04]  /*0870*/  FFMA R11, R10, R16, RZ ;  /* 0x000000100a0b7223 */ /* 0x000fc800000000ff */
[----:B------:R-:W-:-:S04]  /*0880*/  FFMA R14, R11, -255, R16 ;  /* 0xc37f00000b0e7823 */ /* 0x000fc80000000010 */
[----:B------:R-:W-:Y:S01]  /*0890*/  FFMA R10, R10, R14, R11 ;  /* 0x0000000e0a0a7223 */ /* 0x000fe2000000000b */
[----:B0-----:R-:W-:Y:S06]  /*08a0*/  @!P0 BRA `(.L_x_11) ;  /* 0x0000000000108947 */ /* 0x001fec0003800000 */
[----:B------:R-:W-:Y:S02]  /*08b0*/  HFMA2 R11, -RZ, RZ, 3.748046875, 0 ;  /* 0x437f0000ff0b7431 */ /* 0x000fe400000001ff */
[----:B------:R-:W-:Y:S01]  /*08c0*/  IMAD.MOV.U32 R10, RZ, RZ, R16 ;  /* 0x000000ffff0a7224 */ /* 0x000fe200078e0010 */
[----:B------:R-:W-:-:S07]  /*08d0*/  MOV R14, 0x8f0 ;  /* 0x000008f0000e7802 */ /* 0x000fce0000000f00 */
[----:B-1----:R-:W-:Y:S05]  /*08e0*/  CALL.REL.NOINC `($__internal_1_$__cuda_sm3x_div_rn_noftz_f32_slowpath) ;  /* 0x0000002c00307944 */ /* 0x002fea0003c00000 */
.L_x_11:
[----:B------:R-:W-:Y:S05]  /*08f0*/  BSYNC.RECONVERGENT B0 ;  /* 0x0000000000007941 */ /* 0x000fea0003800200 */
.L_x_10:
[----:B------:R-:W-:Y:S01]  /*0900*/  FSETP.GEU.AND P0, PT, R9, RZ, PT ;  /* 0x000000ff0900720b */ /* 0x000fe20003f0e000 */
[----:B------:R-:W-:Y:S01]  /*0910*/  UMOV UR6, 0xc63f1412 ;  /* 0xc63f141200067882 */ /* 0x000fe20000000000 */
[----:B------:R-:W-:Y:S01]  /*0920*/  UMOV UR7, 0x3fa4b5dc ;  /* 0x3fa4b5dc00077882 */ /* 0x000fe20000000000 */
[----:B------:R-:W-:Y:S01]  /*0930*/  BSSY.RECONVERGENT B1, `(.L_x_12) ;  /* 0x0000042000017945 */ /* 0x000fe20003800200 */
[----:B------:R-:W-:-:S04]  /*0940*/  FSEL R10, R10, RZ, P0 ;  /* 0x000000ff0a0a7208 */ /* 0x000fc80000000000 */
[----:B------:R-:W0:Y:S02]  /*0950*/  F2F.F64.F32 R18, R10 ;  /* 0x0000000a00127310 */ /* 0x000e240000201800 */
[----:B0-----:R-:W-:-:S14]  /*0960*/  DSETP.GT.AND P0, PT, R18, UR6, PT ;  /* 0x0000000612007e2a */ /* 0x001fdc000bf04000 */
[----:B------:R-:W-:Y:S05]  /*0970*/  @!P0 BRA `(.L_x_13) ;  /* 0x0000000000948947 */ /* 0x000fea0003800000 */
[----:B------:R-:W0:Y:S01]  /*0980*/  MUFU.RCP64H R15, 1.0549993515014648438 ;  /* 0x3ff0e147000f7908 */ /* 0x000e220000001800 */
[----:B------:R-:W-:Y:S01]  /*0990*/  IMAD.MOV.U32 R10, RZ, RZ, -0x51eb851f ;  /* 0xae147ae1ff0a7424 */ /* 0x000fe200078e00ff */
[----:B------:R-:W-:Y:S01]  /*09a0*/  MOV R14, 0x1 ;  /* 0x00000001000e7802 */ /* 0x000fe20000000f00 */
[----:B------:R-:W-:Y:S01]  /*09b0*/  IMAD.MOV.U32 R11, RZ, RZ, 0x3ff0e147 ;  /* 0x3ff0e147ff0b7424 */ /* 0x000fe200078e00ff */
[----:B------:R-:W-:Y:S01]  /*09c0*/  UMOV UR6, 0xc28f5c29 ;  /* 0xc28f5c2900067882 */ /* 0x000fe20000000000 */
[----:B------:R-:W-:Y:S01]  /*09d0*/  UMOV UR7, 0x3fac28f5 ;  /* 0x3fac28f500077882 */ /* 0x000fe20000000000 */
[----:B------:R-:W-:Y:S01]  /*09e0*/  BSSY.RECONVERGENT B2, `(.L_x_14) ;  /* 0x0000013000027945 */ /* 0x000fe20003800200 */
[----:B------:R-:W-:Y:S02]  /*09f0*/  DADD R18, R18, UR6 ;  /* 0x0000000612127e29 */ /* 0x000fe40008000000 */
[----:B0-----:R-:W-:-:S08]  /*0a00*/  DFMA R16, R14, -R10, 1 ;  /* 0x3ff000000e10742b */ /* 0x001fd0000000080a */
        /* <DEDUP_REMOVED lines=11> */
[----:B------:R-:W-:Y:S01]  /*0ac0*/  IMAD.MOV.U32 R16, RZ, RZ, -0x51eb851f ;  /* 0xae147ae1ff107424 */ /* 0x000fe200078e00ff */
[----:B------:R-:W-:Y:S01]  /*0ad0*/  MOV R30, 0xb00 ;  /* 0x00000b00001e7802 */ /* 0x000fe20000000f00 */
[----:B------:R-:W-:-:S07]  /*0ae0*/  IMAD.MOV.U32 R17, RZ, RZ, 0x3ff0e147 ;  /* 0x3ff0e147ff117424 */ /* 0x000fce00078e00ff */
[----:B-1----:R-:W-:Y:S05]  /*0af0*/  CALL.REL.NOINC `($__internal_0_$__cuda_sm20_div_rn_f64_full) ;  /* 0x00000024003c7944 */ /* 0x002fea0003c00000 */
[----:B------:R-:W-:-:S07]  /*0b00*/  MOV R10, R14 ;  /* 0x0000000e000a7202 */ /* 0x000fce0000000f00 */
.L_x_15:
[----:B------:R-:W-:Y:S05]  /*0b10*/  BSYNC.RECONVERGENT B2 ;  /* 0x0000000000027941 */ /* 0x000fea0003800200 */
.L_x_14:
        /* <DEDUP_REMOVED lines=11> */
.L_x_13:
[----:B------:R-:W0:Y:S01]  /*0bd0*/  MUFU.RCP64H R15, 12.9199981689453125 ;  /* 0x4029d70a000f7908 */ /* 0x000e220000001800 */
[----:B------:R-:W-:Y:S01]  /*0be0*/  IMAD.MOV.U32 R10, RZ, RZ, 0x3d70a3d7 ;  /* 0x3d70a3d7ff0a7424 */ /* 0x000fe200078e00ff */
[----:B------:R-:W-:Y:S01]  /*0bf0*/  MOV R14, 0x1 ;  /* 0x00000001000e7802 */ /* 0x000fe20000000f00 */
[----:B------:R-:W-:Y:S01]  /*0c00*/  IMAD.MOV.U32 R11, RZ, RZ, 0x4029d70a ;  /* 0x4029d70aff0b7424 */ /* 0x000fe200078e00ff */
[----:B------:R-:W-:Y:S01]  /*0c10*/  FSETP.GEU.AND P1, PT, |R19|, 6.5827683646048100446e-37, PT ;  /* 0x036000001300780b */ /* 0x000fe20003f2e200 */
[----:B------:R-:W-:Y:S04]  /*0c20*/  BSSY.RECONVERGENT B2, `(.L_x_17) ;  /* 0x0000011000027945 */ /* 0x000fe80003800200 */
        /* <DEDUP_REMOVED lines=11> */
[----:B------:R-:W-:Y:S01]  /*0ce0*/  IMAD.MOV.U32 R16, RZ, RZ, 0x3d70a3d7 ;  /* 0x3d70a3d7ff107424 */ /* 0x000fe200078e00ff */
[----:B------:R-:W-:Y:S01]  /*0cf0*/  MOV R30, 0xd20 ;  /* 0x00000d20001e7802 */ /* 0x000fe20000000f00 */
[----:B------:R-:W-:-:S07]  /*0d00*/  IMAD.MOV.U32 R17, RZ, RZ, 0x4029d70a ;  /* 0x4029d70aff117424 */ /* 0x000fce00078e00ff */
[----:B-1----:R-:W-:Y:S05]  /*0d10*/  CALL.REL.NOINC `($__internal_0_$__cuda_sm20_div_rn_f64_full) ;  /* 0x0000002000b47944 */ /* 0x002fea0003c00000 */
[----:B------:R-:W-:-:S07]  /*0d20*/  MOV R10, R14 ;  /* 0x0000000e000a7202 */ /* 0x000fce0000000f00 */
.L_x_18:
[----:B------:R-:W-:Y:S05]  /*0d30*/  BSYNC.RECONVERGENT B2 ;  /* 0x0000000000027941 */ /* 0x000fea0003800200 */
.L_x_17:
[----:B------:R0:W2:Y:S02]  /*0d40*/  F2F.F32.F64 R9, R10 ;  /* 0x0000000a00097310 */ /* 0x0000a40000301000 */
.L_x_16:
[----:B------:R-:W-:Y:S05]  /*0d50*/  BSYNC.RECONVERGENT B1 ;  /* 0x0000000000017941 */ /* 0x000fea0003800200 */
.L_x_12:
[----:B------:R-:W-:Y:S01]  /*0d60*/  FMNMX.NAN R16, R8, 255, PT ;  /* 0x437f000008107809 */ /* 0x000fe20003820000 */
[----:B0-----:R-:W-:Y:S01]  /*0d70*/  IMAD.MOV.U32 R10, RZ, RZ, 0x3b808081 ;  /* 0x3b808081ff0a7424 */ /* 0x001fe200078e00ff */
[----:B------:R-:W-:Y:S01]  /*0d80*/  BSSY.RECONVERGENT B0, `(.L_x_19) ;  /* 0x000000d000007945 */ /* 0x000fe20003800200 */
[----:B------:R-:W-:Y:S01]  /*0d90*/  IMAD.MOV.U32 R11, RZ, RZ, 0x437f0000 ;  /* 0x437f0000ff0b7424 */ /* 0x000fe200078e00ff */
[----:B------:R-:W0:Y:S03]  /*0da0*/  FCHK P0, R16, 255 ;  /* 0x437f000010007902 */ /* 0x000e260000000000 */
[----:B------:R-:W-:-:S04]  /*0db0*/  FFMA R11, R10, -R11, 1 ;  /* 0x3f8000000a0b7423 */ /* 0x000fc8000000080b */
[----:B------:R-:W-:-:S04]  /*0dc0*/  FFMA R10, R11, R10, 0.0039215688593685626984 ;  /* 0x3b8080810b0a7423 */ /* 0x000fc8000000000a */
[----:B------:R-:W-:-:S04]  /*0dd0*/  FFMA R11, R10, R16, RZ ;  /* 0x000000100a0b7223 */ /* 0x000fc800000000ff */
[----:B------:R-:W-:-:S04]  /*0de0*/  FFMA R14, R11, -255, R16 ;  /* 0xc37f00000b0e7823 */ /* 0x000fc80000000010 */
[----:B------:R-:W-:Y:S01]  /*0df0*/  FFMA R10, R10, R14, R11 ;  /* 0x0000000e0a0a7223 */ /* 0x000fe2000000000b */
[----:B0-----:R-:W-:Y:S06]  /*0e00*/  @!P0 BRA `(.L_x_20) ;  /* 0x0000000000108947 */ /* 0x001fec0003800000 */
[----:B------:R-:W-:Y:S01]  /*0e10*/  MOV R10, R16 ;  /* 0x00000010000a7202 */ /* 0x000fe20000000f00 */
[----:B------:R-:W-:Y:S01]  /*0e20*/  IMAD.MOV.U32 R11, RZ, RZ, 0x437f0000 ;  /* 0x437f0000ff0b7424 */ /* 0x000fe200078e00ff */
[----:B------:R-:W-:-:S07]  /*0e30*/  MOV R14, 0xe50 ;  /* 0x00000e50000e7802 */ /* 0x000fce0000000f00 */
[----:B-12---:R-:W-:Y:S05]  /*0e40*/  CALL.REL.NOINC `($__internal_1_$__cuda_sm3x_div_rn_noftz_f32_slowpath) ;  /* 0x0000002400d87944 */ /* 0x006fea0003c00000 */
.L_x_20:
[----:B------:R-:W-:Y:S05]  /*0e50*/  BSYNC.RECONVERGENT B0 ;  /* 0x0000000000007941 */ /* 0x000fea0003800200 */
.L_x_19:
        /* <DEDUP_REMOVED lines=29> */
[----:B------:R-:W-:Y:S02]  /*1030*/  MOV R17, 0x3ff0e147 ;  /* 0x3ff0e14700117802 */ /* 0x000fe40000000f00 */
[----:B------:R-:W-:-:S07]  /*1040*/  MOV R30, 0x1060 ;  /* 0x00001060001e7802 */ /* 0x000fce0000000f00 */
[----:B-12---:R-:W-:Y:S05]  /*1050*/  CALL.REL.NOINC `($__internal_0_$__cuda_sm20_div_rn_f64_full) ;  /* 0x0000001c00e47944 */ /* 0x006fea0003c00000 */
[----:B------:R-:W-:-:S07]  /*1060*/  IMAD.MOV.U32 R10, RZ, RZ, R14 ;  /* 0x000000ffff0a7224 */ /* 0x000fce00078e000e */
.L_x_24:
[----:B------:R-:W-:Y:S05]  /*1070*/  BSYNC.RECONVERGENT B2 ;  /* 0x0000000000027941 */ /* 0x000fea0003800200 */
.L_x_23:
        /* <DEDUP_REMOVED lines=11> */
.L_x_22:
        /* <DEDUP_REMOVED lines=18> */
[----:B------:R-:W-:Y:S02]  /*1250*/  MOV R17, 0x4029d70a ;  /* 0x4029d70a00117802 */ /* 0x000fe40000000f00 */
[----:B------:R-:W-:-:S07]  /*1260*/  MOV R30, 0x1280 ;  /* 0x00001280001e7802 */ /* 0x000fce0000000f00 */
[----:B-12---:R-:W-:Y:S05]  /*1270*/  CALL.REL.NOINC `($__internal_0_$__cuda_sm20_div_rn_f64_full) ;  /* 0x0000001c005c7944 */ /* 0x006fea0003c00000 */
[----:B------:R-:W-:-:S07]  /*1280*/  IMAD.MOV.U32 R10, RZ, RZ, R14 ;  /* 0x000000ffff0a7224 */ /* 0x000fce00078e000e */
.L_x_27:
[----:B------:R-:W-:Y:S05]  /*1290*/  BSYNC.RECONVERGENT B2 ;  /* 0x0000000000027941 */ /* 0x000fea0003800200 */
.L_x_26:
[----:B------:R0:W3:Y:S02]  /*12a0*/  F2F.F32.F64 R15, R10 ;  /* 0x0000000a000f7310 */ /* 0x0000e40000301000 */
.L_x_25:
[----:B------:R-:W-:Y:S05]  /*12b0*/  BSYNC.RECONVERGENT B1 ;  /* 0x0000000000017941 */ /* 0x000fea0003800200 */
.L_x_21:
[----:B--2---:R-:W-:Y:S01]  /*12c0*/  FMUL R9, R9, 100 ;  /* 0x42c8000009097820 */ /* 0x004fe20000400000 */
[----:B-1----:R-:W-:Y:S01]  /*12d0*/  FMUL R22, R0, 100 ;  /* 0x42c8000000167820 */ /* 0x002fe20000400000 */
[----:B---3--:R-:W-:Y:S01]  /*12e0*/  FMUL R15, R15, 100 ;  /* 0x42c800000f0f7820 */ /* 0x008fe20000400000 */
[----:B------:R-:W-:Y:S01]  /*12f0*/  UMOV UR6, 0x1c432ca5 ;  /* 0x1c432ca500067882 */ /* 0x000fe20000000000 */
[----:B------:R-:W-:Y:S01]  /*1300*/  UMOV UR7, 0x3fd6e2eb ;  /* 0x3fd6e2eb00077882 */ /* 0x000fe20000000000 */
[----:B0-----:R-:W0:Y:S01]  /*1310*/  MUFU.RCP64H R11, 95.0469970703125 ;  /* 0x4057c302000b7908 */ /* 0x001e220000001800 */
[----:B------:R-:W-:Y:S02]  /*1320*/  HFMA2 R19, -RZ, RZ, 2.169921875, -3.50390625 ;  /* 0x4057c302ff137431 */ /* 0x000fe400000001ff */
[----:B------:R-:W-:Y:S01]  /*1330*/  IMAD.MOV.U32 R18, RZ, RZ, 0xc49ba5e ;  /* 0x0c49ba5eff127424 */ /* 0x000fe200078e00ff */
[----:B------:R-:W-:Y:S01]  /*1340*/  BSSY.RECONVERGENT B1, `(.L_x_28) ;  /* 0x0000036000017945 */ /* 0x000fe20003800200 */
[----:B------:R-:W-:-:S03]  /*1350*/  IMAD.MOV.U32 R10, RZ, RZ, 0x1 ;  /* 0x00000001ff0a7424 */ /* 0x000fc600078e00ff */
[----:B------:R-:W1:Y:S08]  /*1360*/  F2F.F64.F32 R8, R9 ;  /* 0x0000000900087310 */ /* 0x000e700000201800 */
[----:B------:R-:W2:Y:S01]  /*1370*/  F2F.F64.F32 R22, R22 ;  /* 0x0000001600167310 */ /* 0x000ea20000201800 */
[----:B0-----:R-:W-:Y:S02]  /*1380*/  DFMA R20, R10, -R18, 1 ;  /* 0x3ff000000a14742b */ /* 0x001fe40000000812 */
[----:B-1----:R-:W-:-:S05]  /*1390*/  DMUL R16, R8, UR6 ;  /* 0x0000000608107c28 */ /* 0x002fca0008000000 */
[----:B------:R-:W0:Y:S01]  /*13a0*/  F2F.F64.F32 R14, R15 ;  /* 0x0000000f000e7310 */ /* 0x000e220000201800 */
[----:B------:R-:W-:Y:S01]  /*13b0*/  UMOV UR6, 0xf837b4a2 ;  /* 0xf837b4a200067882 */ /* 0x000fe20000000000 */
[----:B------:R-:W-:Y:S01]  /*13c0*/  UMOV UR7, 0x3fda64c2 ;  /* 0x3fda64c200077882 */ /* 0x000fe20000000000 */
[----:B------:R-:W-:Y:S02]  /*13d0*/  DFMA R20, R20, R20, R20 ;  /* 0x000000141414722b */ /* 0x000fe40000000014 */
[----:B--2---:R-:W-:Y:S01]  /*13e0*/  DFMA R16, R22, UR6, R16 ;  /* 0x0000000616107c2b */ /* 0x004fe20008000010 */
[----:B------:R-:W-:Y:S01]  /*13f0*/  UMOV UR6, 0xbe76c8b4 ;  /* 0xbe76c8b400067882 */ /* 0x000fe20000000000 */
[----:B------:R-:W-:-:S04]  /*1400*/  UMOV UR7, 0x3fc71a9f ;  /* 0x3fc71a9f00077882 */ /* 0x000fc80000000000 */
[----:B------:R-:W-:Y:S02]  /*1410*/  DFMA R20, R10, R20, R10 ;  /* 0x000000140a14722b */ /* 0x000fe4000000000a */
[----:B0-----:R-:W-:Y:S01]  /*1420*/  DFMA R26, R14, UR6, R16 ;  /* 0x000000060e1a7c2b */ /* 0x001fe20008000010 */
[----:B------:R-:W-:Y:S01]  /*1430*/  UMOV UR6, 0x1c432ca5 ;  /* 0x1c432ca500067882 */ /* 0x000fe20000000000 */
[----:B------:R-:W-:-:S04]  /*1440*/  UMOV UR7, 0x3fe6e2eb ;  /* 0x3fe6e2eb00077882 */ /* 0x000fc80000000000 */
[----:B------:R-:W-:Y:S02]  /*1450*/  DFMA R16, R20, -R18, 1 ;  /* 0x3ff000001410742b */ /* 0x000fe40000000812 */
[C---:B------:R-:W-:Y:S01]  /*1460*/  DMUL R24, R8.reuse, UR6 ;  /* 0x0000000608187c28 */ /* 0x040fe20008000000 */
[----:B------:R-:W-:Y:S01]  /*1470*/  UMOV UR6, 0x25aee632 ;  /* 0x25aee63200067882 */ /* 0x000fe20000000000 */
[----:B------:R-:W-:Y:S01]  /*1480*/  UMOV UR7, 0x3fbe83e4 ;  /* 0x3fbe83e400077882 */ /* 0x000fe20000000000 */
[----:B------:R-:W0:Y:S01]  /*1490*/  F2F.F32.F64 R26, R26 ;  /* 0x0000001a001a7310 */ /* 0x000e220000301000 */
[----:B------:R-:W-:Y:S01]  /*14a0*/  DMUL R8, R8, UR6 ;  /* 0x0000000608087c28 */ /* 0x000fe20008000000 */
[----:B------:R-:W-:Y:S01]  /*14b0*/  UMOV UR6, 0x7e28240b ;  /* 0x7e28240b00067882 */ /* 0x000fe20000000000 */
[----:B------:R-:W-:Y:S01]  /*14c0*/  DFMA R20, R20, R16, R20 ;  /* 0x000000101414722b */ /* 0x000fe20000000014 */
[----:B------:R-:W-:Y:S02]  /*14d0*/  UMOV UR7, 0x3fcbb98c ;  /* 0x3fcbb98c00077882 */ /* 0x000fe40000000000 */
[----:B------:R-:W-:Y:S01]  /*14e0*/  DFMA R24, R22, UR6, R24 ;  /* 0x0000000616187c2b */ /* 0x000fe20008000018 */
[----:B------:R-:W-:Y:S01]  /*14f0*/  UMOV UR6, 0x13404ea5 ;  /* 0x13404ea500067882 */ /* 0x000fe20000000000 */
[----:B------:R-:W-:-:S02]  /*1500*/  UMOV UR7, 0x3f93c361 ;  /* 0x3f93c36100077882 */ /* 0x000fc40000000000 */
[----:B------:R-:W-:Y:S01]  /*1510*/  DFMA R8, R22, UR6, R8 ;  /* 0x0000000616087c2b */ /* 0x000fe20008000008 */
[----:B------:R-:W-:Y:S01]  /*1520*/  UMOV UR6, 0xfec56d5d ;  /* 0xfec56d5d00067882 */ /* 0x000fe20000000000 */
[----:B------:R-:W-:Y:S02]  /*1530*/  UMOV UR7, 0x3fb27bb2 ;  /* 0x3fb27bb200077882 */ /* 0x000fe40000000000 */
[C---:B------:R-:W-:Y:S01]  /*1540*/  DFMA R24, R14.reuse, UR6, R24 ;  /* 0x000000060e187c2b */ /* 0x040fe20008000018 */
[----:B0-----:R-:W0:Y:S01]  /*1550*/  F2F.F64.F32 R10, R26 ;  /* 0x0000001a000a7310 */ /* 0x001e220000201800 */
[----:B------:R-:W-:Y:S01]  /*1560*/  UMOV UR6, 0xf9db22d1 ;  /* 0xf9db22d100067882 */ /* 0x000fe20000000000 */
[----:B------:R-:W-:Y:S02]  /*1570*/  UMOV UR7, 0x3fee6a7e ;  /* 0x3fee6a7e00077882 */ /* 0x000fe40000000000 */
[----:B------:R-:W-:-:S04]  /*1580*/  DFMA R8, R14, UR6, R8 ;  /* 0x000000060e087c2b */ /* 0x000fc80008000008 */
[----:B------:R1:W2:Y:S01]  /*1590*/  F2F.F32.F64 R0, R24 ;  /* 0x0000001800007310 */ /* 0x0002a20000301000 */
[----:B0-----:R-:W-:Y:S01]  /*15a0*/  DMUL R16, R10, R20 ;  /* 0x000000140a107228 */ /* 0x001fe20000000000 */
[----:B------:R-:W-:-:S06]  /*15b0*/  FSETP.GEU.AND P1, PT, |R11|, 6.5827683646048100446e-37, PT ;  /* 0x036000000b00780b */ /* 0x000fcc0003f2e200 */
[----:B------:R1:W0:Y:S01]  /*15c0*/  F2F.F32.F64 R9, R8 ;  /* 0x0000000800097310 */ /* 0x0002220000301000 */
[----:B------:R-:W-:-:S08]  /*15d0*/  DFMA R18, R16, -R18, R10 ;  /* 0x800000121012722b */ /* 0x000fd0000000000a */
[----:B------:R-:W-:-:S10]  /*15e0*/  DFMA R16, R20, R18, R16 ;  /* 0x000000121410722b */ /* 0x000fd40000000010 */
[----:B------:R-:W-:-:S05]  /*15f0*/  FFMA R14, RZ, 3.3712773323059082031, R17 ;  /* 0x4057c302ff0e7823 */ /* 0x000fca0000000011 */
[----:B------:R-:W-:-:S13]  /*1600*/  FSETP.GT.AND P0, PT, |R14|, 1.469367938527859385e-39, PT ;  /* 0x001000000e00780b */ /* 0x000fda0003f04200 */
[----:B012---:R-:W-:Y:S05]  /*1610*/  @P0 BRA P1, `(.L_x_29) ;  /* 0x0000000000200947 */ /* 0x007fea0000800000 */
[----:B------:R-:W-:Y:S01]  /*1620*/  IMAD.MOV.U32 R18, RZ, RZ, R10 ;  /* 0x000000ffff127224 */ /* 0x000fe200078e000a */
[----:B------:R-:W-:Y:S01]  /*1630*/  MOV R19, R11 ;  /* 0x0000000b00137202 */ /* 0x000fe20000000f00 */
[----:B------:R-:W-:Y:S01]  /*1640*/  IMAD.MOV.U32 R16, RZ, RZ, 0xc49ba5e ;  /* 0x0c49ba5eff107424 */ /* 0x000fe200078e00ff */
[----:B------:R-:W-:Y:S01]  /*1650*/  MOV R30, 0x1680 ;  /* 0x00001680001e7802 */ /* 0x000fe20000000f00 */
[----:B------:R-:W-:-:S07]  /*1660*/  IMAD.MOV.U32 R17, RZ, RZ, 0x4057c302 ;  /* 0x4057c302ff117424 */ /* 0x000fce00078e00ff */
[----:B------:R-:W-:Y:S05]  /*1670*/  CALL.REL.NOINC `($__internal_0_$__cuda_sm20_div_rn_f64_full) ;  /* 0x00000018005c7944 */ /* 0x000fea0003c00000 */
[----:B------:R-:W-:Y:S01]  /*1680*/  MOV R16, R14 ;  /* 0x0000000e00107202 */ /* 0x000fe20000000f00 */
[----:B------:R-:W-:-:S07]  /*1690*/  IMAD.MOV.U32 R17, RZ, RZ, R11 ;  /* 0x000000ffff117224 */ /* 0x000fce00078e000b */
.L_x_29:
[----:B------:R-:W-:Y:S05]  /*16a0*/  BSYNC.RECONVERGENT B1 ;  /* 0x0000000000017941 */ /* 0x000fea0003800200 */
.L_x_28:
[----:B------:R-:W0:Y:S01]  /*16b0*/  F2F.F32.F64 R16, R16 ;  /* 0x0000001000107310 */ /* 0x000e220000301000 */
[----:B------:R-:W-:Y:S01]  /*16c0*/  UMOV UR6, 0x32fcac8e ;  /* 0x32fcac8e00067882 */ /* 0x000fe20000000000 */
[----:B------:R-:W-:Y:S01]  /*16d0*/  UMOV UR7, 0x3f822318 ;  /* 0x3f82231800077882 */ /* 0x000fe20000000000 */
[----:B------:R-:W-:Y:S05]  /*16e0*/  BSSY.RECONVERGENT B0, `(.L_x_30) ;  /* 0x0000014000007945 */ /* 0x000fea0003800200 */
[----:B0-----:R-:W0:Y:S02]  /*16f0*/  F2F.F64.F32 R14, R16 ;  /* 0x00000010000e7310 */ /* 0x001e240000201800 */
[----:B0-----:R-:W-:-:S14]  /*1700*/  DSETP.GT.AND P0, PT, R14, UR6, PT ;  /* 0x000000060e007e2a */ /* 0x001fdc000bf04000 */
[----:B------:R-:W-:Y:S05]  /*1710*/  @!P0 BRA `(.L_x_31) ;  /* 0x0000000000288947 */ /* 0x000fea0003800000 */
[----:B------:R-:W-:-:S13]  /*1720*/  FSETP.GEU.AND P0, PT, |R16|, 1.175494350822287508e-38, PT ;  /* 0x008000001000780b */ /* 0x000fda0003f0e200 */
[----:B------:R-:W-:-:S04]  /*1730*/  @!P0 FMUL R16, R16, 16777216 ;  /* 0x4b80000010108820 */ /* 0x000fc80000400000 */
[----:B------:R-:W0:Y:S02]  /*1740*/  MUFU.LG2 R8, R16 ;  /* 0x0000001000087308 */ /* 0x000e240000000c00 */
[----:B0-----:R-:W-:-:S04]  /*1750*/  @!P0 FADD R8, R8, -24 ;  /* 0xc1c0000008088421 */ /* 0x001fc80000000000 */
[----:B------:R-:W-:-:S05]  /*1760*/  FMUL R10, R8, 0.3333333432674407959 ;  /* 0x3eaaaaab080a7820 */ /* 0x000fca0000400000 */
[----:B------:R-:W-:-:S13]  /*1770*/  FSETP.GEU.AND P0, PT, R10, -126, PT ;  /* 0xc2fc00000a00780b */ /* 0x000fda0003f0e000 */
[----:B------:R-:W-:-:S04]  /*1780*/  @!P0 FMUL R10, R10, 0.5 ;  /* 0x3f0000000a0a8820 */ /* 0x000fc80000400000 */
[----:B------:R-:W0:Y:S02]  /*1790*/  MUFU.EX2 R8, R10 ;  /* 0x0000000a00087308 */ /* 0x000e240000000800 */
[----:B0-----:R-:W-:Y:S01]  /*17a0*/  @!P0 FMUL R8, R8, R8 ;  /* 0x0000000808088220 */ /* 0x001fe20000400000 */
[----:B------:R-:W-:Y:S06]  /*17b0*/  BRA `(.L_x_32) ;  /* 0x0000000000187947 */ /* 0x000fec0003800000 */
.L_x_31:
[----:B------:R-:W-:Y:S01]  /*17c0*/  IMAD.MOV.U32 R10, RZ, RZ, 0x611a7b96 ;  /* 0x611a7b96ff0a7424 */ /* 0x000fe200078e00ff */
[----:B------:R-:W-:Y:S01]  /*17d0*/  MOV R11, 0x3fc1a7b9 ;  /* 0x3fc1a7b9000b7802 */ /* 0x000fe20000000f00 */
[----:B------:R-:W-:Y:S01]  /*17e0*/  UMOV UR6, 0x53f7ced9 ;  /* 0x53f7ced900067882 */ /* 0x000fe20000000000 */
[----:B------:R-:W-:-:S04]  /*17f0*/  UMOV UR7, 0x401f25e3 ;  /* 0x401f25e300077882 */ /* 0x000fc80000000000 */
[----:B------:R-:W-:-:S06]  /*1800*/  DFMA R10, R14, UR6, R10 ;  /* 0x000000060e0a7c2b */ /* 0x000fcc000800000a */
[----:B------:R0:W1:Y:S05]  /*1810*/  F2F.F32.F64 R8, R10 ;  /* 0x0000000a00087310 */ /* 0x00006a0000301000 */
.L_x_32:
[----:B------:R-:W-:Y:S05]  /*1820*/  BSYNC.RECONVERGENT B0 ;  /* 0x0000000000007941 */ /* 0x000fea0003800200 */
.L_x_30:
[----:B0-----:R-:W-:Y:S01]  /*1830*/  IMAD.MOV.U32 R11, RZ, RZ, 0x3c23d70a ;  /* 0x3c23d70aff0b7424 */ /* 0x001fe200078e00ff */
[----:B------:R-:W0:Y:S01]  /*1840*/  FCHK P0, R0, 100 ;  /* 0x42c8000000007902 */ /* 0x000e220000000000 */
[----:B------:R-:W-:Y:S01]  /*1850*/  IMAD.MOV.U32 R10, RZ, RZ, 0x42c80000 ;  /* 0x42c80000ff0a7424 */ /* 0x000fe200078e00ff */
[----:B------:R-:W-:Y:S03]  /*1860*/  BSSY.RECONVERGENT B0, `(.L_x_33) ;  /* 0x000000b000007945 */ /* 0x000fe60003800200 */
[----:B------:R-:W-:-:S04]  /*1870*/  FFMA R10, R11, -R10, 1 ;  /* 0x3f8000000b0a7423 */ /* 0x000fc8000000080a */
[----:B------:R-:W-:-:S04]  /*1880*/  FFMA R11, R10, R11, 0.0099999997764825820923 ;  /* 0x3c23d70a0a0b7423 */ /* 0x000fc8000000000b */
[----:B------:R-:W-:-:S04]  /*1890*/  FFMA R10, R0, R11, RZ ;  /* 0x0000000b000a7223 */ /* 0x000fc800000000ff */
[----:B------:R-:W-:-:S04]  /*18a0*/  FFMA R14, R10, -100, R0 ;  /* 0xc2c800000a0e7823 */ /* 0x000fc80000000000 */
[----:B------:R-:W-:Y:S01]  /*18b0*/  FFMA R10, R11, R14, R10 ;  /* 0x0000000e0b0a7223 */ /* 0x000fe2000000000a */
[----:B0-----:R-:W-:Y:S06]  /*18c0*/  @!P0 BRA `(.L_x_34) ;  /* 0x0000000000108947 */ /* 0x001fec0003800000 */
[----:B------:R-:W-:Y:S01]  /*18d0*/  MOV R10, R0 ;  /* 0x00000000000a7202 */ /* 0x000fe20000000f00 */
[----:B------:R-:W-:Y:S01]  /*18e0*/  IMAD.MOV.U32 R11, RZ, RZ, 0x42c80000 ;  /* 0x42c80000ff0b7424 */ /* 0x000fe200078e00ff */
[----:B------:R-:W-:-:S07]  /*18f0*/  MOV R14, 0x1910 ;  /* 0x00001910000e7802 */ /* 0x000fce0000000f00 */
[----:B-1----:R-:W-:Y:S05]  /*1900*/  CALL.REL.NOINC `($__internal_1_$__cuda_sm3x_div_rn_noftz_f32_slowpath) ;  /* 0x0000001c00287944 */ /* 0x002fea0003c00000 */
.L_x_34:
[----:B------:R-:W-:Y:S05]  /*1910*/  BSYNC.RECONVERGENT B0 ;  /* 0x0000000000007941 */ /* 0x000fea0003800200 */
.L_x_33:
[----:B------:R-:W-:Y:S01]  /*1920*/  IMAD.MOV.U32 R14, RZ, RZ, R10 ;  /* 0x000000ffff0e7224 */ /* 0x000fe200078e000a */
[----:B------:R-:W-:Y:S01]  /*1930*/  UMOV UR6, 0x32fcac8e ;  /* 0x32fcac8e00067882 */ /* 0x000fe20000000000 */
[----:B------:R-:W-:Y:S01]  /*1940*/  UMOV UR7, 0x3f822318 ;  /* 0x3f82231800077882 */ /* 0x000fe20000000000 */
[----:B------:R-:W-:Y:S01]  /*1950*/  BSSY.RECONVERGENT B0, `(.L_x_35) ;  /* 0x0000014000007945 */ /* 0x000fe20003800200 */
[----:B------:R-:W0:Y:S02]  /*1960*/  F2F.F64.F32 R10, R14 ;  /* 0x0000000e000a7310 */ /* 0x000e240000201800 */
        /* <DEDUP_REMOVED lines=12> */
.L_x_36:
[----:B------:R-:W-:Y:S01]  /*1a30*/  MOV R14, 0x53f7ced9 ;  /* 0x53f7ced9000e7802 */ /* 0x000fe20000000f00 */
[----:B------:R-:W-:Y:S01]  /*1a40*/  IMAD.MOV.U32 R15, RZ, RZ, 0x401f25e3 ;  /* 0x401f25e3ff0f7424 */ /* 0x000fe200078e00ff */
[----:B------:R-:W-:Y:S01]  /*1a50*/  UMOV UR6, 0x611a7b96 ;  /* 0x611a7b9600067882 */ /* 0x000fe20000000000 */
[----:B------:R-:W-:-:S04]  /*1a60*/  UMOV UR7, 0x3fc1a7b9 ;  /* 0x3fc1a7b900077882 */ /* 0x000fc80000000000 */
[----:B------:R-:W-:-:S06]  /*1a70*/  DFMA R10, R10, R14, UR6 ;  /* 0x000000060a0a7e2b */ /* 0x000fcc000800000e */
[----:B------:R0:W2:Y:S05]  /*1a80*/  F2F.F32.F64 R35, R10 ;  /* 0x0000000a00237310 */ /* 0x0000aa0000301000 */
.L_x_37:
[----:B------:R-:W-:Y:S05]  /*1a90*/  BSYNC.RECONVERGENT B0 ;  /* 0x0000000000007941 */ /* 0x000fea0003800200 */
.L_x_35:
[----:B------:R-:W3:Y:S01]  /*1aa0*/  MUFU.RCP64H R15, 108.88299560546875 ;  /* 0x405b3883000f7908 */ /* 0x000ee20000001800 */
[----:B0-----:R-:W-:Y:S01]  /*1ab0*/  IMAD.MOV.U32 R10, RZ, RZ, 0x126e978d ;  /* 0x126e978dff0a7424 */ /* 0x001fe200078e00ff */
[----:B------:R-:W-:Y:S01]  /*1ac0*/  MOV R11, 0x405b3883 ;  /* 0x405b3883000b7802 */ /* 0x000fe20000000f00 */
[----:B------:R-:W-:Y:S01]  /*1ad0*/  IMAD.MOV.U32 R14, RZ, RZ, 0x1 ;  /* 0x00000001ff0e7424 */ /* 0x000fe200078e00ff */
[----:B------:R-:W-:Y:S04]  /*1ae0*/  BSSY.RECONVERGENT B1, `(.L_x_38) ;  /* 0x0000013000017945 */ /* 0x000fe80003800200 */
[----:B------:R-:W0:Y:S01]  /*1af0*/  F2F.F64.F32 R18, R9 ;  /* 0x0000000900127310 */ /* 0x000e220000201800 */
[----:B---3--:R-:W-:Y:S01]  /*1b00*/  DFMA R16, R14, -R10, 1 ;  /* 0x3ff000000e10742b */ /* 0x008fe2000000080a */
[----:B0-----:R-:W-:-:S07]  /*1b10*/  FSETP.GEU.AND P1, PT, |R19|, 6.5827683646048100446e-37, PT ;  /* 0x036000001300780b */ /* 0x001fce0003f2e200 */
[----:B------:R-:W-:-:S08]  /*1b20*/  DFMA R16, R16, R16, R16 ;  /* 0x000000101010722b */ /* 0x000fd00000000010 */
[----:B------:R-:W-:-:S08]  /*1b30*/  DFMA R16, R14, R16, R14 ;  /* 0x000000100e10722b */ /* 0x000fd0000000000e */
[----:B------:R-:W-:-:S08]  /*1b40*/  DFMA R14, R16, -R10, 1 ;  /* 0x3ff00000100e742b */ /* 0x000fd0000000080a */
[----:B------:R-:W-:-:S08]  /*1b50*/  DFMA R14, R16, R14, R16 ;  /* 0x0000000e100e722b */ /* 0x000fd00000000010 */
[----:B------:R-:W-:-:S08]  /*1b60*/  DMUL R16, R18, R14 ;  /* 0x0000000e12107228 */ /* 0x000fd00000000000 */
[----:B------:R-:W-:-:S08]  /*1b70*/  DFMA R10, R16, -R10, R18 ;  /* 0x8000000a100a722b */ /* 0x000fd00000000012 */
[----:B------:R-:W-:-:S10]  /*1b80*/  DFMA R10, R14, R10, R16 ;  /* 0x0000000a0e0a722b */ /* 0x000fd40000000010 */
[----:B------:R-:W-:-:S05]  /*1b90*/  FFMA R0, RZ, 3.4253242015838623047, R11 ;  /* 0x405b3883ff007823 */ /* 0x000fca000000000b */
[----:B------:R-:W-:-:S13]  /*1ba0*/  FSETP.GT.AND P0, PT, |R0|, 1.469367938527859385e-39, PT ;  /* 0x001000000000780b */ /* 0x000fda0003f04200 */
[----:B------:R-:W-:Y:S05]  /*1bb0*/  @P0 BRA P1, `(.L_x_39) ;  /* 0x0000000000140947 */ /* 0x000fea0000800000 */
[----:B------:R-:W-:Y:S01]  /*1bc0*/  IMAD.MOV.U32 R16, RZ, RZ, 0x126e978d ;  /* 0x126e978dff107424 */ /* 0x000fe200078e00ff */
[----:B------:R-:W-:Y:S02]  /*1bd0*/  MOV R17, 0x405b3883 ;  /* 0x405b388300117802 */ /* 0x000fe40000000f00 */
[----:B------:R-:W-:-:S07]  /*1be0*/  MOV R30, 0x1c00 ;  /* 0x00001c00001e7802 */ /* 0x000fce0000000f00 */
[----:B-12---:R-:W-:Y:S05]  /*1bf0*/  CALL.REL.NOINC `($__internal_0_$__cuda_sm20_div_rn_f64_full) ;  /* 0x0000001000fc7944 */ /* 0x006fea0003c00000 */
[----:B------:R-:W-:-:S07]  /*1c00*/  IMAD.MOV.U32 R10, RZ, RZ, R14 ;  /* 0x000000ffff0a7224 */ /* 0x000fce00078e000e */
.L_x_39:
[----:B------:R-:W-:Y:S05]  /*1c10*/  BSYNC.RECONVERGENT B1 ;  /* 0x0000000000017941 */ /* 0x000fea0003800200 */
.L_x_38:
        /* <DEDUP_REMOVED lines=17> */
.L_x_41:
[----:B------:R-:W-:Y:S01]  /*1d30*/  IMAD.MOV.U32 R10, RZ, RZ, 0x611a7b96 ;  /* 0x611a7b96ff0a7424 */ /* 0x000fe200078e00ff */
[----:B------:R-:W-:Y:S01]  /*1d40*/  MOV R11, 0x3fc1a7b9 ;  /* 0x3fc1a7b9000b7802 */ /* 0x000fe20000000f00 */
[----:B------:R-:W-:Y:S01]  /*1d50*/  UMOV UR6, 0x53f7ced9 ;  /* 0x53f7ced900067882 */ /* 0x000fe20000000000 */
[----:B------:R-:W-:-:S04]  /*1d60*/  UMOV UR7, 0x401f25e3 ;  /* 0x401f25e300077882 */ /* 0x000fc80000000000 */
[----:B------:R-:W-:-:S06]  /*1d70*/  DFMA R10, R14, UR6, R10 ;  /* 0x000000060e0a7c2b */ /* 0x000fcc000800000a */
[----:B------:R0:W3:Y:S05]  /*1d80*/  F2F.F32.F64 R14, R10 ;  /* 0x0000000a000e7310 */ /* 0x0000ea0000301000 */
.L_x_42:
[----:B------:R-:W-:Y:S05]  /*1d90*/  BSYNC.RECONVERGENT B0 ;  /* 0x0000000000007941 */ /* 0x000fea0003800200 */
.L_x_40:
[----:B0-2---:R-:W0:Y:S01]  /*1da0*/  F2F.F64.F32 R10, R35 ;  /* 0x00000023000a7310 */ /* 0x005e220000201800 */
[----:B------:R-:W-:Y:S01]  /*1db0*/  IMAD.MOV.U32 R18, RZ, RZ, 0x0 ;  /* 0x00000000ff127424 */ /* 0x000fe200078e00ff */
[----:B------:R-:W-:Y:S01]  /*1dc0*/  MOV R20, 0x64078678 ;  /* 0x6407867800147802 */ /* 0x000fe20000000f00 */
[----:B------:R-:W-:Y:S02]  /*1dd0*/  IMAD.MOV.U32 R19, RZ, RZ, 0x405d0000 ;  /* 0x405d0000ff137424 */ /* 0x000fe400078e00ff */
[----:B------:R-:W-:-:S04]  /*1de0*/  IMAD.MOV.U32 R17, RZ, RZ, 0x114 ;  /* 0x00000114ff117424 */ /* 0x000fc800078e00ff */
[----:B0-----:R-:W-:Y:S01]  /*1df0*/  DFMA R18, R10, R18, -16 ;  /* 0xc03000000a12742b */ /* 0x001fe20000000012 */
[----:B---3--:R-:W-:Y:S01]  /*1e00*/  FADD R11, -R14, R35 ;  /* 0x000000230e0b7221 */ /* 0x008fe20000000100 */
[----:B-1----:R-:W-:Y:S01]  /*1e10*/  FADD R10, -R35, R8 ;  /* 0x00000008230a7221 */ /* 0x002fe20000000100 */
[----:B------:R-:W-:-:S03]  /*1e20*/  IMAD.MOV.U32 R14, RZ, RZ, RZ ;  /* 0x000000ffff0e7224 */ /* 0x000fc600078e00ff */
[----:B------:R0:W1:Y:S05]  /*1e30*/  F2F.F32.F64 R0, R18 ;  /* 0x0000001200007310 */ /* 0x00006a0000301000 */
.L_x_43:
[----:B------:R-:W2:Y:S01]  /*1e40*/  LDC.64 R8, c[0x0][0x380] ;  /* 0x0000e000ff087b82 */ /* 0x000ea20000000a00 */
[----:B------:R-:W-:-:S04]  /*1e50*/  IMAD R15, R14, 0x3, RZ ;  /* 0x000000030e0f7824 */ /* 0x000fc800078e02ff */
[----:B--2---:R-:W-:-:S05]  /*1e60*/  IMAD.WIDE.U32 R8, R15, 0x4, R8 ;  /* 0x000000040f087825 */ /* 0x004fca00078e0008 */
[----:B0-----:R-:W2:Y:S04]  /*1e70*/  LDG.E R19, desc[UR4][R8.64+0x4] ;  /* 0x0000040408137981 */ /* 0x001ea8000c1e1900 */
[----:B------:R-:W1:Y:S04]  /*1e80*/  LDG.E R15, desc[UR4][R8.64] ;  /* 0x00000004080f7981 */ /* 0x000e68000c1e1900 */
[----:B------:R-:W3:Y:S04]  /*1e90*/  LDG.E R16, desc[UR4][R8.64+0x8] ;  /* 0x0000080408107981 */ /* 0x000ee8000c1e1900 */
[----:B------:R-:W4:Y:S04]  /*1ea0*/  LDG.E R29, desc[UR4][R8.64+0x10] ;  /* 0x00001004081d7981 */ /* 0x000f28000c1e1900 */
[----:B------:R-:W5:Y:S04]  /*1eb0*/  LDG.E R31, desc[UR4][R8.64+0x1c] ;  /* 0x00001c04081f7981 */ /* 0x000f68000c1e1900 */
[----:B------:R-:W5:Y:S04]  /*1ec0*/  LDG.E R27, desc[UR4][R8.64+0x18] ;  /* 0x00001804081b7981 */ /* 0x000f68000c1e1900 */
[----:B------:R-:W5:Y:S04]  /*1ed0*/  LDG.E R33, desc[UR4][R8.64+0xc] ;  /* 0x00000c0408217981 */ /* 0x000f68000c1e1900 */
[----:B------:R-:W5:Y:S04]  /*1ee0*/  LDG.E R24, desc[UR4][R8.64+0x14] ;  /* 0x0000140408187981 */ /* 0x000f68000c1e1900 */
[----:B------:R-:W5:Y:S04]  /*1ef0*/  LDG.E R22, desc[UR4][R8.64+0x20] ;  /* 0x0000200408167981 */ /* 0x000f68000c1e1900 */
[----:B------:R-:W5:Y:S04]  /*1f00*/  LDG.E R21, desc[UR4][R8.64+0x24] ;  /* 0x0000240408157981 */ /* 0x000f68000c1e1900 */
[----:B------:R-:W5:Y:S04]  /*1f10*/  LDG.E R25, desc[UR4][R8.64+0x30] ;  /* 0x0000300408197981 */ /* 0x000f68000c1e1900 */
[----:B------:R-:W5:Y:S01]  /*1f20*/  LDG.E R35, desc[UR4][R8.64+0x58] ;  /* 0x0000580408237981 */ /* 0x000f62000c1e1900 */
[----:B--2---:R-:W-:Y:S01]  /*1f30*/  FFMA R19, R10, -500, R19 ;  /* 0xc3fa00000a137823 */ /* 0x004fe20000000013 */
[----:B-1----:R-:W-:-:S03]  /*1f40*/  FADD R15, -R0, R15 ;  /* 0x0000000f000f7221 */ /* 0x002fc60000000100 */
[----:B------:R-:W-:-:S04]  /*1f50*/  FMUL R18, R19, R19 ;  /* 0x0000001313127220 */ /* 0x000fc80000400000 */
[----:B------:R-:W-:Y:S02]  /*1f60*/  FFMA R19, R15, R15, R18 ;  /* 0x0000000f0f137223 */ /* 0x000fe40000000012 */
[----:B------:R-:W2:Y:S01]  /*1f70*/  LDG.E R15, desc[UR4][R8.64+0x28] ;  /* 0x00002804080f7981 */ /* 0x000ea2000c1e1900 */
[----:B---3--:R-:W-:Y:S01]  /*1f80*/  FFMA R16, R11, -200, R16 ;  /* 0xc34800000b107823 */ /* 0x008fe20000000010 */
[----:B----4-:R-:W-:Y:S02]  /*1f90*/  FFMA R29, R10, -500, R29 ;  /* 0xc3fa00000a1d7823 */ /* 0x010fe4000000001d */
[----:B------:R-:W3:Y:S01]  /*1fa0*/  LDG.E R18, desc[UR4][R8.64+0x38] ;  /* 0x0000380408127981 */ /* 0x000ee2000c1e1900 */
[----:B------:R-:W-:-:S03]  /*1fb0*/  FFMA R23, R16, R16, R19 ;  /* 0x0000001010177223 */ /* 0x000fc60000000013 */
[----:B------:R-:W4:Y:S04]  /*1fc0*/  LDG.E R19, desc[UR4][R8.64+0x34] ;  /* 0x0000340408137981 */ /* 0x000f28000c1e1900 */
[----:B------:R-:W3:Y:S01]  /*1fd0*/  LDG.E R16, desc[UR4][R8.64+0x2c] ;  /* 0x00002c0408107981 */ /* 0x000ee2000c1e1900 */
[----:B------:R-:W-:Y:S01]  /*1fe0*/  FSETP.GEU.AND P4, PT, R23, R20, PT ;  /* 0x000000141700720b */ /* 0x000fe20003f8e000 */
[----:B-----5:R-:W-:-:S03]  /*1ff0*/  FFMA R31, R10, -500, R31 ;  /* 0xc3fa00000a1f7823 */ /* 0x020fc6000000001f */
[----:B------:R-:W-:Y:S02]  /*2000*/  FSEL R20, R23, R20, !P4 ;  /* 0x0000001417147208 */ /* 0x000fe40006000000 */
[----:B------:R-:W5:Y:S01]  /*2010*/  LDG.E R23, desc[UR4][R8.64+0x40] ;  /* 0x0000400408177981 */ /* 0x000f62000c1e1900 */
[C---:B------:R-:W-:Y:S01]  /*2020*/  FADD R30, -R0.reuse, R27 ;  /* 0x0000001b001e7221 */ /* 0x040fe20000000100 */
[----:B------:R-:W-:Y:S02]  /*2030*/  FADD R33, -R0, R33 ;  /* 0x0000002100217221 */ /* 0x000fe40000000100 */
[----:B------:R-:W5:Y:S01]  /*2040*/  LDG.E R27, desc[UR4][R8.64+0x3c] ;  /* 0x00003c04081b7981 */ /* 0x000f62000c1e1900 */
[----:B------:R-:W-:Y:S01]  /*2050*/  FMUL R26, R29, R29 ;  /* 0x0000001d1d1a7220 */ /* 0x000fe20000400000 */
[----:B------:R-:W-:Y:S01]  /*2060*/  FMUL R31, R31, R31 ;  /* 0x0000001f1f1f7220 */ /* 0x000fe20000400000 */
[----:B------:R-:W-:Y:S01]  /*2070*/  FFMA R37, R11, -200, R24 ;  /* 0xc34800000b257823 */ /* 0x000fe20000000018 */
[----:B------:R-:W5:Y:S01]  /*2080*/  LDG.E R29, desc[UR4][R8.64+0x4c] ;  /* 0x00004c04081d7981 */ /* 0x000f62000c1e1900 */
[----:B------:R-:W-:Y:S01]  /*2090*/  FFMA R26, R33, R33, R26 ;  /* 0x00000021211a7223 */ /* 0x000fe2000000001a */
[----:B------:R-:W-:-:S02]  /*20a0*/  FFMA R22, R11, -200, R22 ;  /* 0xc34800000b167823 */ /* 0x000fc40000000016 */
[----:B------:R-:W5:Y:S01]  /*20b0*/  LDG.E R24, desc[UR4][R8.64+0x44] ;  /* 0x0000440408187981 */ /* 0x000f62000c1e1900 */
[----:B------:R-:W-:-:S03]  /*20c0*/  FFMA R33, R30, R30, R31 ;  /* 0x0000001e1e217223 */ /* 0x000fc6000000001f */
[----:B------:R-:W5:Y:S01]  /*20d0*/  LDG.E R31, desc[UR4][R8.64+0x48] ;  /* 0x00004804081f7981 */ /* 0x000f62000c1e1900 */
[----:B------:R-:W-:-:S03]  /*20e0*/  FFMA R30, R22, R22, R33 ;  /* 0x00000016161e7223 */ /* 0x000fc60000000021 */
[----:B------:R-:W5:Y:S01]  /*20f0*/  LDG.E R22, desc[UR4][R8.64+0x50] ;  /* 0x0000500408167981 */ /* 0x000f62000c1e1900 */
[----:B------:R-:W-:-:S03]  /*2100*/  FFMA R37, R37, R37, R26 ;  /* 0x0000002525257223 */ /* 0x000fc6000000001a */
[----:B------:R-:W5:Y:S04]  /*2110*/  LDG.E R33, desc[UR4][R8.64+0x54] ;  /* 0x0000540408217981 */ /* 0x000f68000c1e1900 */
[----:B------:R0:W5:Y:S01]  /*2120*/  LDG.E R26, desc[UR4][R8.64+0x5c] ;  /* 0x00005c04081a7981 */ /* 0x000162000c1e1900 */
[----:B------:R-:W-:Y:S01]  /*2130*/  FSETP.GEU.AND P5, PT, R37, R20, PT ;  /* 0x000000142500720b */ /* 0x000fe20003fae000 */
[----:B------:R-:W-:-:S03]  /*2140*/  FADD R21, -R0, R21 ;  /* 0x0000001500157221 */ /* 0x000fc60000000100 */
[----:B------:R-:W-:Y:S01]  /*2150*/  FSEL R37, R37, R20, !P5 ;  /* 0x0000001425257208 */ /* 0x000fe20006800000 */
[----:B------:R-:W-:-:S03]  /*2160*/  FADD R25, -R0, R25 ;  /* 0x0000001900197221 */ /* 0x000fc60000000100 */
[----:B------:R-:W-:-:S04]  /*2170*/  FSETP.GEU.AND P3, PT, R30, R37, PT ;  /* 0x000000251e00720b */ /* 0x000fc80003f6e000 */
[----:B------:R-:W-:Y:S01]  /*2180*/  FSEL R30, R30, R37, !P3 ;  /* 0x000000251e1e7208 */ /* 0x000fe20005800000 */
[----:B------:R-:W-:Y:S01]  /*2190*/  FFMA R35, R10, -500, R35 ;  /* 0xc3fa00000a237823 */ /* 0x000fe20000000023 */
[C---:B------:R-:W-:Y:S02]  /*21a0*/  SEL R17, R14.reuse, R17, !P4 ;  /* 0x000000110e117207 */ /* 0x040fe40006000000 */
[----:B------:R-:W-:-:S05]  /*21b0*/  @!P5 IADD3 R17, PT, PT, R14, 0x1, RZ ;  /* 0x000000010e11d810 */ /* 0x000fca0007ffe0ff */
[----:B------:R-:W-:Y:S02]  /*21c0*/  @!P3 VIADD R17, R14, 0x2 ;  /* 0x000000020e11b836 */ /* 0x000fe40000000000 */
[----:B--2---:R-:W-:-:S04]  /*21d0*/  FFMA R15, R10, -500, R15 ;  /* 0xc3fa00000a0f7823 */ /* 0x004fc8000000000f */
[----:B------:R-:W-:-:S04]  /*21e0*/  FMUL R32, R15, R15 ;  /* 0x0000000f0f207220 */ /* 0x000fc80000400000 */
[----:B------:R-:W-:Y:S01]  /*21f0*/  FFMA R21, R21, R21, R32 ;  /* 0x0000001515157223 */ /* 0x000fe20000000020 */
[----:B----4-:R-:W-:Y:S01]  /*2200*/  FFMA R19, R10, -500, R19 ;  /* 0xc3fa00000a137823 */ /* 0x010fe20000000013 */
[----:B---3--:R-:W-:-:S03]  /*2210*/  FFMA R16, R11, -200, R16 ;  /* 0xc34800000b107823 */ /* 0x008fc60000000010 */
[----:B0-----:R-:W-:Y:S01]  /*2220*/  FMUL R8, R19, R19 ;  /* 0x0000001313087220 */ /* 0x001fe20000400000 */
[----:B------:R-:W-:-:S03]  /*2230*/  FFMA R21, R16, R16, R21 ;  /* 0x0000001010157223 */ /* 0x000fc60000000015 */
[----:B------:R-:W-:Y:S01]  /*2240*/  FFMA R25, R25, R25, R8 ;  /* 0x0000001919197223 */ /* 0x000fe20000000008 */
[----:B------:R-:W-:Y:S01]  /*2250*/  FFMA R18, R11, -200, R18 ;  /* 0xc34800000b127823 */ /* 0x000fe20000000012 */
[----:B-----5:R-:W-:Y:S01]  /*2260*/  FFMA R23, R10, -500, R23 ;  /* 0xc3fa00000a177823 */ /* 0x020fe20000000017 */
[----:B------:R-:W-:Y:S02]  /*2270*/  FSETP.GEU.AND P2, PT, R21, R30, PT ;  /* 0x0000001e1500720b */ /* 0x000fe40003f4e000 */
[----:B------:R-:W-:Y:S01]  /*2280*/  FFMA R18, R18, R18, R25 ;  /* 0x0000001212127223 */ /* 0x000fe20000000019 */
[----:B------:R-:W-:Y:S01]  /*2290*/  FADD R27, -R0, R27 ;  /* 0x0000001b001b7221 */ /* 0x000fe20000000100 */
[----:B------:R-:W-:Y:S01]  /*22a0*/  FMUL R8, R23, R23 ;  /* 0x0000001717087220 */ /* 0x000fe20000400000 */
[----:B------:R-:W-:Y:S01]  /*22b0*/  FSEL R21, R21, R30, !P2 ;  /* 0x0000001e15157208 */ /* 0x000fe20005000000 */
[----:B------:R-:W-:Y:S02]  /*22c0*/  FFMA R29, R10, -500, R29 ;  /* 0xc3fa00000a1d7823 */ /* 0x000fe4000000001d */
[----:B------:R-:W-:Y:S01]  /*22d0*/  FFMA R27, R27, R27, R8 ;  /* 0x0000001b1b1b7223 */ /* 0x000fe20000000008 */
[----:B------:R-:W-:Y:S01]  /*22e0*/  FSETP.GEU.AND P0, PT, R18, R21, PT ;  /* 0x000000151200720b */ /* 0x000fe20003f0e000 */
[----:B------:R-:W-:Y:S01]  /*22f0*/  FFMA R24, R11, -200, R24 ;  /* 0xc34800000b187823 */ /* 0x000fe20000000018 */
[----:B------:R-:W-:-:S02]  /*2300*/  FMUL R8, R29, R29 ;  /* 0x0000001d1d087220 */ /* 0x000fc40000400000 */
[----:B------:R-:W-:Y:S01]  /*2310*/  FSEL R18, R18, R21, !P0 ;  /* 0x0000001512127208 */ /* 0x000fe20004000000 */
[----:B------:R-:W-:Y:S01]  /*2320*/  FADD R31, -R0, R31 ;  /* 0x0000001f001f7221 */ /* 0x000fe20000000100 */
[----:B------:R-:W-:-:S03]  /*2330*/  FFMA R27, R24, R24, R27 ;  /* 0x00000018181b7223 */ /* 0x000fc6000000001b */
[----:B------:R-:W-:Y:S01]  /*2340*/  FFMA R31, R31, R31, R8 ;  /* 0x0000001f1f1f7223 */ /* 0x000fe20000000008 */
[----:B------:R-:W-:Y:S01]  /*2350*/  FFMA R22, R11, -200, R22 ;  /* 0xc34800000b167823 */ /* 0x000fe20000000016 */
[----:B------:R-:W-:Y:S01]  /*2360*/  FSETP.GEU.AND P1, PT, R27, R18, PT ;  /* 0x000000121b00720b */ /* 0x000fe20003f2e000 */
[----:B------:R-:W-:Y:S01]  /*2370*/  FMUL R8, R35, R35 ;  /* 0x0000002323087220 */ /* 0x000fe20000400000 */
[----:B------:R-:W-:Y:S01]  /*2380*/  FADD R33, -R0, R33 ;  /* 0x0000002100217221 */ /* 0x000fe20000000100 */
[----:B------:R-:W-:Y:S01]  /*2390*/  FFMA R31, R22, R22, R31 ;  /* 0x00000016161f7223 */ /* 0x000fe2000000001f */
[----:B------:R-:W-:Y:S02]  /*23a0*/  FSEL R18, R27, R18, !P1 ;  /* 0x000000121b127208 */ /* 0x000fe40004800000 */
[----:B------:R-:W-:Y:S01]  /*23b0*/  FFMA R33, R33, R33, R8 ;  /* 0x0000002121217223 */ /* 0x000fe20000000008 */
[----:B------:R-:W-:Y:S01]  /*23c0*/  FFMA R26, R11, -200, R26 ;  /* 0xc34800000b1a7823 */ /* 0x000fe2000000001a */
[----:B------:R-:W-:-:S03]  /*23d0*/  FSETP.GEU.AND P4, PT, R31, R18, PT ;  /* 0x000000121f00720b */ /* 0x000fc60003f8e000 */
[----:B------:R-:W-:Y:S01]  /*23e0*/  FFMA R33, R26, R26, R33 ;  /* 0x0000001a1a217223 */ /* 0x000fe20000000021 */
[----:B------:R-:W-:Y:S01]  /*23f0*/  FSEL R18, R31, R18, !P4 ;  /* 0x000000121f127208 */ /* 0x000fe20006000000 */
[----:B------:R-:W-:-:S03]  /*2400*/  @!P2 VIADD R17, R14, 0x3 ;  /* 0x000000030e11a836 */ /* 0x000fc60000000000 */
[----:B------:R-:W-:Y:S02]  /*2410*/  FSETP.GEU.AND P2, PT, R33, R18, PT ;  /* 0x000000122100720b */ /* 0x000fe40003f4e000 */
[C---:B------:R-:W-:Y:S01]  /*2420*/  @!P0 IADD3 R17, PT, PT, R14.reuse, 0x4, RZ ;  /* 0x000000040e118810 */ /* 0x040fe20007ffe0ff */
[C---:B------:R-:W-:Y:S02]  /*2430*/  @!P1 VIADD R17, R14.reuse, 0x5 ;  /* 0x000000050e119836 */ /* 0x040fe40000000000 */
[----:B------:R-:W-:-:S08]  /*2440*/  @!P4 VIADD R17, R14, 0x6 ;  /* 0x000000060e11c836 */ /* 0x000fd00000000000 */
[C---:B------:R-:W-:Y:S01]  /*2450*/  @!P2 IADD3 R17, PT, PT, R14.reuse, 0x7, RZ ;  /* 0x000000070e11a810 */ /* 0x040fe20007ffe0ff */
[----:B------:R-:W-:-:S05]  /*2460*/  VIADD R14, R14, 0x8 ;  /* 0x000000080e0e7836 */ /* 0x000fca0000000000 */
[----:B------:R-:W-:Y:S02]  /*2470*/  ISETP.NE.AND P0, PT, R14, 0x100, PT ;  /* 0x000001000e00780c */ /* 0x000fe40003f05270 */
[----:B------:R-:W-:-:S11]  /*2480*/  FSEL R20, R33, R18, !P2 ;  /* 0x0000001221147208 */ /* 0x000fd60005000000 */
[----:B------:R-:W-:Y:S05]  /*2490*/  @P0 BRA `(.L_x_43) ;  /* 0xfffffff800680947 */ /* 0x000fea000383ffff */
[----:B------:R-:W0:Y:S01]  /*24a0*/  LDC.64 R22, c[0x0][0x388] ;  /* 0x0000e200ff167b82 */ /* 0x000e220000000a00 */
[----:B------:R-:W-:-:S04]  /*24b0*/  IMAD R17, R17, 0x3, RZ ;  /* 0x0000000311117824 */ /* 0x000fc800078e02ff */
[----:B0-----:R-:W-:-:S05]  /*24c0*/  IMAD.WIDE.U32 R22, R17, 0x4, R22 ;  /* 0x0000000411167825 */ /* 0x001fca00078e0016 */
[----:B------:R-:W2:Y:S04]  /*24d0*/  LDG.E R9, desc[UR4][R22.64+0x4] ;  /* 0x0000040416097981 */ /* 0x000ea8000c1e1900 */
[----:B------:R-:W3:Y:S04]  /*24e0*/  LDG.E R8, desc[UR4][R22.64] ;  /* 0x0000000416087981 */ /* 0x000ee8000c1e1900 */
[----:B------:R-:W4:Y:S01]  /*24f0*/  LDG.E R10, desc[UR4][R22.64+0x8] ;  /* 0x00000804160a7981 */ /* 0x000f22000c1e1900 */
[----:B------:R-:W0:Y:S01]  /*2500*/  MUFU.RCP64H R15, 255000 ;  /* 0x410f20c0000f7908 */ /* 0x000e220000001800 */
[----:B------:R-:W-:-:S02]  /*2510*/  HFMA2 R17, -RZ, RZ, 2.529296875, 0.00927734375 ;  /* 0x410f20c0ff117431 */ /* 0x000fc400000001ff */
[----:B------:R-:W-:Y:S01]  /*2520*/  IMAD.MOV.U32 R16, RZ, RZ, 0x0 ;  /* 0x00000000ff107424 */ /* 0x000fe200078e00ff */
[----:B------:R-:W-:Y:S01]  /*2530*/  BSSY.RECONVERGENT B1, `(.L_x_44) ;  /* 0x000001a000017945 */ /* 0x000fe20003800200 */
[----:B------:R-:W-:-:S06]  /*2540*/  IMAD.MOV.U32 R14, RZ, RZ, 0x1 ;  /* 0x00000001ff0e7424 */ /* 0x000fcc00078e00ff */
[----:B0-----:R-:W-:-:S08]  /*2550*/  DFMA R18, R14, -R16, 1 ;  /* 0x3ff000000e12742b */ /* 0x001fd00000000810 */
[----:B------:R-:W-:-:S08]  /*2560*/  DFMA R24, R18, R18, R18 ;  /* 0x000000121218722b */ /* 0x000fd00000000012 */
[----:B------:R-:W-:-:S08]  /*2570*/  DFMA R14, R14, R24, R14 ;  /* 0x000000180e0e722b */ /* 0x000fd0000000000e */
[----:B------:R-:W-:-:S08]  /*2580*/  DFMA R16, R14, -R16, 1 ;  /* 0x3ff000000e10742b */ /* 0x000fd00000000810 */
[----:B------:R-:W-:Y:S01]  /*2590*/  DFMA R14, R14, R16, R14 ;  /* 0x000000100e0e722b */ /* 0x000fe2000000000e */
[----:B--2---:R-:W0:Y:S08]  /*25a0*/  F2F.F64.F32 R20, R9 ;  /* 0x0000000900147310 */ /* 0x004e300000201800 */
[----:B---3--:R-:W1:Y:S01]  /*25b0*/  F2F.F64.F32 R18, R8 ;  /* 0x0000000800127310 */ /* 0x008e620000201800 */
[----:B0-----:R-:W-:-:S07]  /*25c0*/  DMUL R24, R20, 587 ;  /* 0x4082580014187828 */ /* 0x001fce0000000000 */
[----:B----4-:R-:W0:Y:S01]  /*25d0*/  F2F.F64.F32 R20, R10 ;  /* 0x0000000a00147310 */ /* 0x010e220000201800 */
[----:B-1----:R-:W-:-:S08]  /*25e0*/  DFMA R18, R18, 299, R24 ;  /* 0x4072b0001212782b */ /* 0x002fd00000000018 */
[----:B0-----:R-:W-:-:S08]  /*25f0*/  DFMA R18, R20, 114, R18 ;  /* 0x405c80001412782b */ /* 0x001fd00000000012 */
[----:B------:R-:W-:Y:S02]  /*2600*/  DMUL R16, R18, R14 ;  /* 0x0000000e12107228 */ /* 0x000fe40000000000 */
[----:B------:R-:W-:-:S06]  /*2610*/  FSETP.GEU.AND P1, PT, |R19|, 6.5827683646048100446e-37, PT ;  /* 0x036000001300780b */ /* 0x000fcc0003f2e200 */
[----:B------:R-:W-:-:S08]  /*2620*/  DFMA R20, R16, -255000, R18 ;  /* 0xc10f20c01014782b */ /* 0x000fd00000000012 */
[----:B------:R-:W-:-:S10]  /*2630*/  DFMA R14, R14, R20, R16 ;  /* 0x000000140e0e722b */ /* 0x000fd40000000010 */
[----:B------:R-:W-:-:S05]  /*2640*/  FFMA R0, RZ, 8.94549560546875, R15 ;  /* 0x410f20c0ff007823 */ /* 0x000fca000000000f */
[----:B------:R-:W-:Y:S01]  /*2650*/  FSETP.GT.AND P0, PT, |R0|, 1.469367938527859385e-39, PT ;  /* 0x001000000000780b */ /* 0x000fe20003f04200 */
[----:B------:R-:W-:-:S12]  /*2660*/  IMAD R0, R12, 0x10, R1 ;  /* 0x000000100c007824 */ /* 0x000fd800078e0201 */
[----:B------:R-:W-:Y:S05]  /*2670*/  @P0 BRA P1, `(.L_x_45) ;  /* 0x0000000000140947 */ /* 0x000fea0000800000 */
[----:B------:R-:W-:Y:S01]  /*2680*/  MOV R16, RZ ;  /* 0x000000ff00107202 */ /* 0x000fe20000000f00 */
[----:B------:R-:W-:Y:S01]  /*2690*/  IMAD.MOV.U32 R17, RZ, RZ, 0x410f20c0 ;  /* 0x410f20c0ff117424 */ /* 0x000fe200078e00ff */
[----:B------:R-:W-:-:S07]  /*26a0*/  MOV R30, 0x26c0 ;  /* 0x000026c0001e7802 */ /* 0x000fce0000000f00 */
[----:B------:R-:W-:Y:S05]  /*26b0*/  CALL.REL.NOINC `($__internal_0_$__cuda_sm20_div_rn_f64_full) ;  /* 0x00000008004c7944 */ /* 0x000fea0003c00000 */
[----:B------:R-:W-:-:S07]  /*26c0*/  IMAD.MOV.U32 R15, RZ, RZ, R11 ;  /* 0x000000ffff0f7224 */ /* 0x000fce00078e000b */
.L_x_45:
[----:B------:R-:W-:Y:S05]  /*26d0*/  BSYNC.RECONVERGENT B1 ;  /* 0x0000000000017941 */ /* 0x000fea0003800200 */
.L_x_44:
[----:B------:R-:W0:Y:S01]  /*26e0*/  F2F.F32.F64 R11, R14 ;  /* 0x0000000e000b7310 */ /* 0x000e220000301000 */
[----:B------:R-:W1:Y:S01]  /*26f0*/  LDCU UR6, c[0x0][0x3a8] ;  /* 0x00007500ff0677ac */ /* 0x000e620008000800 */
[----:B------:R-:W-:Y:S01]  /*2700*/  IADD3 R12, PT, PT, R12, 0x1, RZ ;  /* 0x000000010c0c7810 */ /* 0x000fe20007ffe0ff */
[----:B------:R-:W-:Y:S01]  /*2710*/  FADD R17, R5, -R8 ;  /* 0x8000000805117221 */ /* 0x000fe20000000000 */
[----:B------:R-:W-:Y:S01]  /*2720*/  FADD R16, R4, -R9 ;  /* 0x8000000904107221 */ /* 0x000fe20000000000 */
[----:B------:R-:W-:Y:S02]  /*2730*/  FADD R19, R7, -R10 ;  /* 0x8000000a07137221 */ /* 0x000fe40000000000 */
[----:B------:R-:W-:Y:S01]  /*2740*/  FADD R6, R17, R6 ;  /* 0x0000000611067221 */ /* 0x000fe20000000000 */
[----:B------:R-:W-:Y:S01]  /*2750*/  FADD R13, R16, R13 ;  /* 0x0000000d100d7221 */ /* 0x000fe20000000000 */
[----:B------:R-:W-:Y:S01]  /*2760*/  FADD R28, R19, R28 ;  /* 0x0000001c131c7221 */ /* 0x000fe20000000000 */
[----:B0-----:R2:W-:Y:S01]  /*2770*/  STL.128 [R0], R8 ;  /* 0x0000000800007387 */ /* 0x0015e20000100c00 */
[----:B-1----:R-:W-:-:S13]  /*2780*/  ISETP.NE.AND P0, PT, R12, UR6, PT ;  /* 0x000000060c007c0c */ /* 0x002fda000bf05270 */
[----:B--2---:R-:W-:Y:S05]  /*2790*/  @P0 BRA `(.L_x_46) ;  /* 0xffffffd800ac0947 */ /* 0x004fea000383ffff */
[----:B------:R0:W5:Y:S02]  /*27a0*/  LDL R17, [R1+0xc] ;  /* 0x00000c0001117983 */ /* 0x0001640000100800 */
.L_x_0:
[----:B------:R-:W-:Y:S01]  /*27b0*/  BSSY.RECONVERGENT B0, `(.L_x_47) ;  /* 0x000007a000007945 */ /* 0x000fe20003800200 */
[----:B------:R-:W-:Y:S02]  /*27c0*/  VIADD R16, R1, 0x28 ;  /* 0x0000002801107836 */ /* 0x000fe40000000000 */
[----:B------:R-:W-:-:S07]  /*27d0*/  IMAD.MOV.U32 R0, RZ, RZ, RZ ;  /* 0x000000ffff007224 */ /* 0x000fce00078e00ff */
.L_x_57:
[----:B------:R-:W-:Y:S01]  /*27e0*/  LOP3.LUT R21, R0, 0x3f, RZ, 0x3c, !PT ;  /* 0x0000003f00157812 */ /* 0x000fe200078e3cff */
[----:B------:R-:W-:Y:S01]  /*27f0*/  BSSY.RECONVERGENT B1, `(.L_x_48) ;  /* 0x0000040000017945 */ /* 0x000fe20003800200 */
[----:B------:R-:W-:Y:S02]  /*2800*/  PRMT R19, RZ, 0x7610, R19 ;  /* 0x00007610ff137816 */ /* 0x000fe40000000013 */
[C---:B------:R-:W-:Y:S02]  /*2810*/  ISETP.GE.U32.AND P1, PT, R21.reuse, 0x4, PT ;  /* 0x000000041500780c */ /* 0x040fe40003f26070 */
[----:B------:R-:W-:Y:S02]  /*2820*/  LOP3.LUT R24, R21, 0x3, RZ, 0xc0, !PT ;  /* 0x0000000315187812 */ /* 0x000fe400078ec0ff */
[----:B-12---:R-:W-:Y:S02]  /*2830*/  MOV R18, RZ ;  /* 0x000000ff00127202 */ /* 0x006fe40000000f00 */
[----:B------:R-:W-:-:S07]  /*2840*/  ISETP.NE.AND P0, PT, R24, RZ, PT ;  /* 0x000000ff1800720c */ /* 0x000fce0003f05270 */
[----:B------:R-:W-:Y:S06]  /*2850*/  @!P1 BRA `(.L_x_49) ;  /* 0x0000000000e49947 */ /* 0x000fec0003800000 */
[C---:B------:R-:W-:Y:S01]  /*2860*/  LOP3.LUT R18, R21.reuse, 0x7ffffffc, RZ, 0xc0, !PT ;  /* 0x7ffffffc15127812 */ /* 0x040fe200078ec0ff */
[----:B------:R-:W-:Y:S01]  /*2870*/  IMAD.MOV.U32 R20, RZ, RZ, R16 ;  /* 0x000000ffff147224 */ /* 0x000fe200078e0010 */
[----:B------:R-:W-:Y:S01]  /*2880*/  LOP3.LUT R21, R21, 0xfffffffc, RZ, 0xc0, !PT ;  /* 0xfffffffc15157812 */ /* 0x000fe200078ec0ff */
[----:B-----5:R-:W-:Y:S01]  /*2890*/  IMAD.MOV.U32 R22, RZ, RZ, R17 ;  /* 0x000000ffff167224 */ /* 0x020fe200078e0011 */
[----:B------:R-:W-:Y:S02]  /*28a0*/  PRMT R19, RZ, 0x7610, R19 ;  /* 0x00007610ff137816 */ /* 0x000fe40000000013 */
[----:B------:R-:W-:-:S07]  /*28b0*/  IADD3 R21, PT, PT, -R21, RZ, RZ ;  /* 0x000000ff15157210 */ /* 0x000fce0007ffe1ff */
.L_x_50:
[----:B------:R-:W2:Y:S04]  /*28c0*/  LDL R5, [R20+-0xc] ;  /* 0xfffff40014057983 */ /* 0x000ea80000100800 */
[----:B------:R-:W3:Y:S04]  /*28d0*/  LDL R6, [R20+0x4] ;  /* 0x0000040014067983 */ /* 0x000ee80000100800 */
[----:B------:R-:W4:Y:S01]  /*28e0*/  LDL R31, [R20+0x14] ;  /* 0x00001400141f7983 */ /* 0x000f220000100800 */
[----:B--2---:R-:W-:-:S03]  /*28f0*/  FSETP.GT.AND P1, PT, R22, R5, PT ;  /* 0x000000051600720b */ /* 0x004fc60003f24000 */
[----:B------:R-:W2:Y:S10]  /*2900*/  LDL R22, [R20+0x24] ;  /* 0x0000240014167983 */ /* 0x000eb40000100800 */
[----:B------:R-:W5:Y:S04]  /*2910*/  @P1 LDL.64 R8, [R20+-0x28] ;  /* 0xffffd80014081983 */ /* 0x000f680000100a00 */
[----:B------:R-:W2:Y:S01]  /*2920*/  @P1 LDL R13, [R20+-0x20] ;  /* 0xffffe000140d1983 */ /* 0x000ea20000100800 */
[----:B---3--:R-:W-:-:S03]  /*2930*/  FSETP.GT.AND P2, PT, R5, R6, PT ;  /* 0x000000060500720b */ /* 0x008fc60003f44000 */
[----:B------:R-:W3:Y:S04]  /*2940*/  @P1 LDL.64 R4, [R20+-0x18] ;  /* 0xffffe80014041983 */ /* 0x000ee80000100a00 */
[----:B------:R-:W3:Y:S01]  /*2950*/  @P1 LDL R23, [R20+-0x10] ;  /* 0xfffff00014171983 */ /* 0x000ee20000100800 */
[----:B----4-:R-:W-:-:S05]  /*2960*/  FSETP.GT.AND P3, PT, R6, R31, PT ;  /* 0x0000001f0600720b */ /* 0x010fca0003f64000 */
[----:B------:R-:W4:Y:S04]  /*2970*/  @P2 LDL.64 R6, [R20+-0x8] ;  /* 0xfffff80014062983 */ /* 0x000f280000100a00 */
[----:B------:R-:W4:Y:S04]  /*2980*/  @P2 LDL R27, [R20] ;  /* 0x00000000141b2983 */ /* 0x000f280000100800 */
[----:B-----5:R1:W-:Y:S04]  /*2990*/  @P1 STL.64 [R20+-0x18], R8 ;  /* 0xffffe80814001387 */ /* 0x0203e80000100a00 */
[----:B--2---:R2:W-:Y:S04]  /*29a0*/  @P1 STL [R20+-0x10], R13 ;  /* 0xfffff00d14001387 */ /* 0x0045e80000100800 */
[----:B------:R-:W5:Y:S04]  /*29b0*/  @P2 LDL.64 R14, [R20+-0x18] ;  /* 0xffffe800140e2983 */ /* 0x000f680000100a00 */
[----:B------:R-:W3:Y:S01]  /*29c0*/  @P2 LDL R25, [R20+-0x10] ;  /* 0xfffff00014192983 */ /* 0x000ee20000100800 */
[----:B------:R-:W-:-:S03]  /*29d0*/  FSETP.GT.AND P4, PT, R31, R22, PT ;  /* 0x000000161f00720b */ /* 0x000fc60003f84000 */
[----:B-1----:R-:W4:Y:S04]  /*29e0*/  @P3 LDL.64 R8, [R20+0x8] ;  /* 0x0000080014083983 */ /* 0x002f280000100a00 */
[----:B------:R-:W4:Y:S06]  /*29f0*/  @P3 LDL R31, [R20+0x10] ;  /* 0x00001000141f3983 */ /* 0x000f2c0000100800 */
[----:B--2---:R-:W2:Y:S04]  /*2a00*/  @P4 LDL.64 R12, [R20+0x18] ;  /* 0x00001800140c4983 */ /* 0x004ea80000100a00 */
[----:B------:R-:W2:Y:S04]  /*2a10*/  @P4 LDL R35, [R20+0x20] ;  /* 0x0000200014234983 */ /* 0x000ea80000100800 */
[----:B-----5:R-:W-:Y:S04]  /*2a20*/  @P2 STL.64 [R20+-0x8], R14 ;  /* 0xfffff80e14002387 */ /* 0x020fe80000100a00 */
[----:B---3--:R1:W-:Y:S04]  /*2a30*/  @P2 STL [R20], R25 ;  /* 0x0000001914002387 */ /* 0x0083e80000100800 */
[----:B------:R-:W3:Y:S04]  /*2a40*/  @P3 LDL.64 R10, [R20+-0x8] ;  /* 0xfffff800140a3983 */ /* 0x000ee80000100a00 */
[----:B------:R-:W5:Y:S01]  /*2a50*/  @P3 LDL R29, [R20] ;  /* 0x00000000141d3983 */ /* 0x000f620000100800 */
[----:B------:R-:W-:-:S02]  /*2a60*/  VIADD R21, R21, 0x4 ;  /* 0x0000000415157836 */ /* 0x000fc40000000000 */
[----:B-1----:R-:W-:Y:S01]  /*2a70*/  IMAD.MOV.U32 R25, RZ, RZ, 0x1 ;  /* 0x00000001ff197424 */ /* 0x002fe200078e00ff */
[----:B------:R1:W-:Y:S04]  /*2a80*/  @P1 STL.64 [R20+-0x28], R4 ;  /* 0xffffd80414001387 */ /* 0x0003e80000100a00 */
[----:B------:R-:W-:Y:S01]  /*2a90*/  @P1 PRMT R19, R25, 0x7610, R19 ;  /* 0x0000761019131816 */ /* 0x000fe20000000013 */
[----:B------:R-:W-:Y:S04]  /*2aa0*/  @P1 STL [R20+-0x20], R23 ;  /* 0xffffe01714001387 */ /* 0x000fe80000100800 */
[----:B---3--:R3:W-:Y:S04]  /*2ab0*/  @P3 STL.64 [R20+0x8], R10 ;  /* 0x0000080a14003387 */ /* 0x0087e80000100a00 */
[----:B-----5:R-:W-:Y:S04]  /*2ac0*/  @P3 STL [R20+0x10], R29 ;  /* 0x0000101d14003387 */ /* 0x020fe80000100800 */
[----:B------:R-:W5:Y:S04]  /*2ad0*/  @P4 LDL.64 R14, [R20+0x8] ;  /* 0x00000800140e4983 */ /* 0x000f680000100a00 */
[----:B------:R-:W5:Y:S01]  /*2ae0*/  @P4 LDL R33, [R20+0x10] ;  /* 0x0000100014214983 */ /* 0x000f620000100800 */
[----:B------:R-:W-:Y:S01]  /*2af0*/  ISETP.NE.AND P1, PT, R21, RZ, PT ;  /* 0x000000ff1500720c */ /* 0x000fe20003f25270 */
[----:B-1----:R-:W-:-:S02]  /*2b00*/  HFMA2 R4, -RZ, RZ, 0, 5.9604644775390625e-08 ;  /* 0x00000001ff047431 */ /* 0x002fc400000001ff */
[----:B---3--:R-:W-:-:S05]  /*2b10*/  IMAD.MOV.U32 R10, RZ, RZ, 0x1 ;  /* 0x00000001ff0a7424 */ /* 0x008fca00078e00ff */
[----:B------:R-:W-:Y:S01]  /*2b20*/  @P2 PRMT R19, R10, 0x7610, R19 ;  /* 0x000076100a132816 */ /* 0x000fe20000000013 */
[----:B----4-:R-:W-:Y:S03]  /*2b30*/  @P2 STL.64 [R20+-0x18], R6 ;  /* 0xffffe80614002387 */ /* 0x010fe60000100a00 */
[C---:B------:R-:W-:Y:S01]  /*2b40*/  @P3 PRMT R19, R4.reuse, 0x7610, R19 ;  /* 0x0000761004133816 */ /* 0x040fe20000000013 */
[----:B------:R-:W-:Y:S03]  /*2b50*/  @P2 STL [R20+-0x10], R27 ;  /* 0xfffff01b14002387 */ /* 0x000fe60000100800 */
[----:B------:R-:W-:Y:S01]  /*2b60*/  @P4 PRMT R19, R4, 0x7610, R19 ;  /* 0x0000761004134816 */ /* 0x000fe20000000013 */
[----:B------:R-:W-:Y:S04]  /*2b70*/  @P3 STL.64 [R20+-0x8], R8 ;  /* 0xfffff80814003387 */ /* 0x000fe80000100a00 */
[----:B------:R-:W-:Y:S04]  /*2b80*/  @P3 STL [R20], R31 ;  /* 0x0000001f14003387 */ /* 0x000fe80000100800 */
[----:B--2---:R-:W-:Y:S04]  /*2b90*/  @P4 STL.64 [R20+0x8], R12 ;  /* 0x0000080c14004387 */ /* 0x004fe80000100a00 */
[----:B------:R-:W-:Y:S04]  /*2ba0*/  @P4 STL [R20+0x10], R35 ;  /* 0x0000102314004387 */ /* 0x000fe80000100800 */
[----:B-----5:R-:W-:Y:S04]  /*2bb0*/  @P4 STL.64 [R20+0x18], R14 ;  /* 0x0000180e14004387 */ /* 0x020fe80000100a00 */
[----:B------:R1:W-:Y:S02]  /*2bc0*/  @P4 STL [R20+0x20], R33 ;  /* 0x0000202114004387 */ /* 0x0003e40000100800 */
[----:B-1----:R-:W-:Y:S01]  /*2bd0*/  VIADD R20, R20, 0x40 ;  /* 0x0000004014147836 */ /* 0x002fe20000000000 */
[----:B------:R-:W-:Y:S06]  /*2be0*/  @P1 BRA `(.L_x_50) ;  /* 0xfffffffc00341947 */ /* 0x000fec000383ffff */
.L_x_49:
[----:B------:R-:W-:Y:S05]  /*2bf0*/  BSYNC.RECONVERGENT B1 ;  /* 0x0000000000017941 */ /* 0x000fea0003800200 */
.L_x_48:
[----:B------:R-:W-:Y:S04]  /*2c00*/  BSSY.RECONVERGENT B1, `(.L_x_51) ;  /* 0x0000030000017945 */ /* 0x000fe80003800200 */
[----:B------:R-:W-:Y:S05]  /*2c10*/  @!P0 BRA `(.L_x_52) ;  /* 0x0000000000b88947 */ /* 0x000fea0003800000 */
[----:B------:R-:W-:-:S05]  /*2c20*/  LEA R18, R18, R1, 0x4 ;  /* 0x0000000112127211 */ /* 0x000fca00078e20ff */
[----:B------:R-:W2:Y:S04]  /*2c30*/  LDL R4, [R18+0xc] ;  /* 0x00000c0012047983 */ /* 0x000ea80000100800 */
[----:B------:R-:W2:Y:S01]  /*2c40*/  LDL R13, [R18+0x1c] ;  /* 0x00001c00120d7983 */ /* 0x000ea20000100800 */
[----:B------:R-:W-:Y:S01]  /*2c50*/  BSSY.RECONVERGENT B2, `(.L_x_53) ;  /* 0x000000d000027945 */ /* 0x000fe20003800200 */
[----:B------:R-:W-:Y:S02]  /*2c60*/  ISETP.NE.AND P1, PT, R24, 0x1, PT ;  /* 0x000000011800780c */ /* 0x000fe40003f25270 */
[----:B--2---:R-:W-:-:S13]  /*2c70*/  FSETP.GT.AND P0, PT, R4, R13, PT ;  /* 0x0000000d0400720b */ /* 0x004fda0003f04000 */
[----:B------:R-:W-:Y:S05]  /*2c80*/  @!P0 BRA `(.L_x_54) ;  /* 0x0000000000248947 */ /* 0x000fea0003800000 */
[----:B------:R-:W2:Y:S04]  /*2c90*/  LDL.64 R8, [R18+0x10] ;  /* 0x0000100012087983 */ /* 0x000ea80000100a00 */
[----:B------:R-:W3:Y:S04]  /*2ca0*/  LDL.64 R4, [R18] ;  /* 0x0000000012047983 */ /* 0x000ee80000100a00 */
[----:B------:R-:W4:Y:S04]  /*2cb0*/  LDL R11, [R18+0x18] ;  /* 0x00001800120b7983 */ /* 0x000f280000100800 */
[----:B------:R-:W4:Y:S01]  /*2cc0*/  LDL R7, [R18+0x8] ;  /* 0x0000080012077983 */ /* 0x000f220000100800 */
[----:B------:R-:W-:-:S03]  /*2cd0*/  IMAD.MOV.U32 R19, RZ, RZ, 0x1 ;  /* 0x00000001ff137424 */ /* 0x000fc600078e00ff */
[----:B--2---:R1:W-:Y:S04]  /*2ce0*/  STL.64 [R18], R8 ;  /* 0x0000000812007387 */ /* 0x0043e80000100a00 */
[----:B---3--:R1:W-:Y:S04]  /*2cf0*/  STL.64 [R18+0x10], R4 ;  /* 0x0000100412007387 */ /* 0x0083e80000100a00 */
[----:B----4-:R1:W-:Y:S04]  /*2d00*/  STL [R18+0x8], R11 ;  /* 0x0000080b12007387 */ /* 0x0103e80000100800 */
[----:B------:R1:W-:Y:S02]  /*2d10*/  STL [R18+0x18], R7 ;  /* 0x0000180712007387 */ /* 0x0003e40000100800 */
.L_x_54:
[----:B------:R-:W-:Y:S05]  /*2d20*/  BSYNC.RECONVERGENT B2 ;  /* 0x0000000000027941 */ /* 0x000fea0003800200 */
.L_x_53:
[----:B------:R-:W-:Y:S05]  /*2d30*/  @!P1 BRA `(.L_x_52) ;  /* 0x0000000000709947 */ /* 0x000fea0003800000 */
[----:B------:R-:W2:Y:S01]  /*2d40*/  LDL R6, [R18+0x2c] ;  /* 0x00002c0012067983 */ /* 0x000ea20000100800 */
[----:B------:R-:W-:Y:S01]  /*2d50*/  BSSY.RECONVERGENT B2, `(.L_x_55) ;  /* 0x000000d000027945 */ /* 0x000fe20003800200 */
[----:B------:R-:W-:Y:S02]  /*2d60*/  ISETP.NE.AND P1, PT, R24, 0x2, PT ;  /* 0x000000021800780c */ /* 0x000fe40003f25270 */
[----:B--2---:R-:W-:-:S13]  /*2d70*/  FSETP.GT.AND P0, PT, R13, R6, PT ;  /* 0x000000060d00720b */ /* 0x004fda0003f04000 */
[----:B------:R-:W-:Y:S05]  /*2d80*/  @!P0 BRA `(.L_x_56) ;  /* 0x0000000000248947 */ /* 0x000fea0003800000 */
[----:B-1----:R-:W2:Y:S04]  /*2d90*/  LDL.64 R8, [R18+0x20] ;  /* 0x0000200012087983 */ /* 0x002ea80000100a00 */
[----:B------:R-:W3:Y:S04]  /*2da0*/  LDL.64 R4, [R18+0x10] ;  /* 0x0000100012047983 */ /* 0x000ee80000100a00 */
[----:B------:R-:W4:Y:S04]  /*2db0*/  LDL R11, [R18+0x28] ;  /* 0x00002800120b7983 */ /* 0x000f280000100800 */
[----:B------:R-:W4:Y:S01]  /*2dc0*/  LDL R7, [R18+0x18] ;  /* 0x0000180012077983 */ /* 0x000f220000100800 */
[----:B------:R-:W-:-:S03]  /*2dd0*/  IMAD.MOV.U32 R19, RZ, RZ, 0x1 ;  /* 0x00000001ff137424 */ /* 0x000fc600078e00ff */
[----:B--2---:R2:W-:Y:S04]  /*2de0*/  STL.64 [R18+0x10], R8 ;  /* 0x0000100812007387 */ /* 0x0045e80000100a00 */
[----:B---3--:R2:W-:Y:S04]  /*2df0*/  STL.64 [R18+0x20], R4 ;  /* 0x0000200412007387 */ /* 0x0085e80000100a00 */
[----:B----4-:R2:W-:Y:S04]  /*2e00*/  STL [R18+0x18], R11 ;  /* 0x0000180b12007387 */ /* 0x0105e80000100800 */
[----:B------:R2:W-:Y:S02]  /*2e10*/  STL [R18+0x28], R7 ;  /* 0x0000280712007387 */ /* 0x0005e40000100800 */
.L_x_56:
[----:B------:R-:W-:Y:S05]  /*2e20*/  BSYNC.RECONVERGENT B2 ;  /* 0x0000000000027941 */ /* 0x000fea0003800200 */
.L_x_55:
[----:B------:R-:W-:Y:S05]  /*2e30*/  @!P1 BRA `(.L_x_52) ;  /* 0x0000000000309947 */ /* 0x000fea0003800000 */
[----:B-12---:R-:W2:Y:S02]  /*2e40*/  LDL R4, [R18+0x3c] ;  /* 0x00003c0012047983 */ /* 0x006ea40000100800 */
[----:B--2---:R-:W-:-:S13]  /*2e50*/  FSETP.GT.AND P0, PT, R6, R4, PT ;  /* 0x000000040600720b */ /* 0x004fda0003f04000 */
[----:B------:R-:W-:Y:S05]  /*2e60*/  @!P0 BRA `(.L_x_52) ;  /* 0x0000000000248947 */ /* 0x000fea0003800000 */
[----:B------:R-:W2:Y:S04]  /*2e70*/  LDL.64 R8, [R18+0x30] ;  /* 0x0000300012087983 */ /* 0x000ea80000100a00 */
[----:B------:R-:W3:Y:S04]  /*2e80*/  LDL.64 R4, [R18+0x20] ;  /* 0x0000200012047983 */ /* 0x000ee80000100a00 */
[----:B------:R-:W4:Y:S04]  /*2e90*/  LDL R11, [R18+0x38] ;  /* 0x00003800120b7983 */ /* 0x000f280000100800 */
[----:B------:R-:W4:Y:S01]  /*2ea0*/  LDL R7, [R18+0x28] ;  /* 0x0000280012077983 */ /* 0x000f220000100800 */
[----:B------:R-:W-:-:S03]  /*2eb0*/  MOV R19, 0x1 ;  /* 0x0000000100137802 */ /* 0x000fc60000000f00 */
[----:B--2---:R1:W-:Y:S04]  /*2ec0*/  STL.64 [R18+0x20], R8 ;  /* 0x0000200812007387 */ /* 0x0043e80000100a00 */
[----:B---3--:R1:W-:Y:S04]  /*2ed0*/  STL.64 [R18+0x30], R4 ;  /* 0x0000300412007387 */ /* 0x0083e80000100a00 */
[----:B----4-:R1:W-:Y:S04]  /*2ee0*/  STL [R18+0x28], R11 ;  /* 0x0000280b12007387 */ /* 0x0103e80000100800 */
[----:B------:R1:W-:Y:S02]  /*2ef0*/  STL [R18+0x38], R7 ;  /* 0x0000380712007387 */ /* 0x0003e40000100800 */
.L_x_52:
[----:B------:R-:W-:Y:S05]  /*2f00*/  BSYNC.RECONVERGENT B1 ;  /* 0x0000000000017941 */ /* 0x000fea0003800200 */
.L_x_51:
[----:B------:R-:W-:Y:S02]  /*2f10*/  LOP3.LUT P0, RZ, R19, 0xff, RZ, 0xc0, !PT ;  /* 0x000000ff13ff7812 */ /* 0x000fe4000780c0ff */
[C---:B------:R-:W-:Y:S01]  /*2f20*/  ISETP.LT.U32.AND P1, PT, R0.reuse, 0x3e, PT ;  /* 0x0000003e0000780c */ /* 0x040fe20003f21070 */
[----:B------:R-:W-:-:S12]  /*2f30*/  VIADD R0, R0, 0x1 ;  /* 0x0000000100007836 */ /* 0x000fd80000000000 */
[----:B------:R-:W-:Y:S05]  /*2f40*/  @P0 BRA P1, `(.L_x_57) ;  /* 0xfffffff800240947 */ /* 0x000fea000083ffff */
[----:B------:R-:W-:Y:S05]  /*2f50*/  BSYNC.RECONVERGENT B0 ;  /* 0x0000000000007941 */ /* 0x000fea0003800200 */
.L_x_47:
[----:B-----5:R-:W-:Y:S01]  /*2f60*/  IMAD R0, R2, 0x10, R1 ;  /* 0x0000001002007824 */ /* 0x020fe200078e0201 */
[----:B-12---:R-:W1:Y:S04]  /*2f70*/  LDC.64 R4, c[0x0][0x398] ;  /* 0x0000e600ff047b82 */ /* 0x006e680000000a00 */
[----:B------:R-:W2:Y:S04]  /*2f80*/  LDL.64 R6, [R0] ;  /* 0x0000000000067983 */ /* 0x000ea80000100a00 */
[----:B------:R-:W3:Y:S01]  /*2f90*/  LDL R9, [R0+0x8] ;  /* 0x0000080000097983 */ /* 0x000ee20000100800 */
[----:B-1----:R-:W-:-:S05]  /*2fa0*/  IMAD.WIDE R2, R3, 0x4, R4 ;  /* 0x0000000403027825 */ /* 0x002fca00078e0204 */
[----:B--2---:R-:W-:Y:S04]  /*2fb0*/  STG.E desc[UR4][R2.64], R6 ;  /* 0x0000000602007986 */ /* 0x004fe8000c101904 */
[----:B------:R-:W-:Y:S04]  /*2fc0*/  STG.E desc[UR4][R2.64+0x4], R7 ;  /* 0x0000040702007986 */ /* 0x000fe8000c101904 */
[----:B---3--:R-:W-:Y:S01]  /*2fd0*/  STG.E desc[UR4][R2.64+0x8], R9 ;  /* 0x0000080902007986 */ /* 0x008fe2000c101904 */
[----:B------:R-:W-:Y:S05]  /*2fe0*/  EXIT ;  /* 0x000000000000794d */ /* 0x000fea0003800000 */
        .weak           $__internal_0_$__cuda_sm20_div_rn_f64_full
        .type           $__internal_0_$__cuda_sm20_div_rn_f64_full,@function
        .size           $__internal_0_$__cuda_sm20_div_rn_f64_full,($__internal_1_$__cuda_sm3x_div_rn_noftz_f32_slowpath - $__internal_0_$__cuda_sm20_div_rn_f64_full)
$__internal_0_$__cuda_sm20_div_rn_f64_full:
[C---:B------:R-:W-:Y:S01]  /*2ff0*/  FSETP.GEU.AND P0, PT, |R17|.reuse, 1.469367938527859385e-39, PT ;  /* 0x001000001100780b */ /* 0x040fe20003f0e200 */
[----:B------:R-:W-:Y:S01]  /*3000*/  IMAD.MOV.U32 R22, RZ, RZ, 0x1 ;  /* 0x00000001ff167424 */ /* 0x000fe200078e00ff */
[----:B------:R-:W-:Y:S01]  /*3010*/  LOP3.LUT R14, R17, 0x800fffff, RZ, 0xc0, !PT ;  /* 0x800fffff110e7812 */ /* 0x000fe200078ec0ff */
[----:B------:R-:W-:Y:S01]  /*3020*/  IMAD.MOV.U32 R11, RZ, RZ, 0x1ca00000 ;  /* 0x1ca00000ff0b7424 */ /* 0x000fe200078e00ff */
[C---:B------:R-:W-:Y:S01]  /*3030*/  FSETP.GEU.AND P2, PT, |R19|.reuse, 1.469367938527859385e-39, PT ;  /* 0x001000001300780b */ /* 0x040fe20003f4e200 */
[----:B------:R-:W-:Y:S01]  /*3040*/  BSSY.RECONVERGENT B0, `(.L_x_58) ;  /* 0x0000052000007945 */ /* 0x000fe20003800200 */
[----:B------:R-:W-:Y:S02]  /*3050*/  LOP3.LUT R15, R14, 0x3ff00000, RZ, 0xfc, !PT ;  /* 0x3ff000000e0f7812 */ /* 0x000fe400078efcff */
[----:B------:R-:W-:Y:S02]  /*3060*/  MOV R14, R16 ;  /* 0x00000010000e7202 */ /* 0x000fe40000000f00 */
[----:B------:R-:W-:-:S02]  /*3070*/  LOP3.LUT R29, R19, 0x7ff00000, RZ, 0xc0, !PT ;  /* 0x7ff00000131d7812 */ /* 0x000fc400078ec0ff */
[----:B------:R-:W-:Y:S01]  /*3080*/  LOP3.LUT R32, R17, 0x7ff00000, RZ, 0xc0, !PT ;  /* 0x7ff0000011207812 */ /* 0x000fe200078ec0ff */
[----:B------:R-:W-:Y:S01]  /*3090*/  @!P0 DMUL R14, R16, 8.98846567431157953865e+307 ;  /* 0x7fe00000100e8828 */ /* 0x000fe20000000000 */
[----:B------:R-:W-:Y:S02]  /*30a0*/  MOV R31, R29 ;  /* 0x0000001d001f7202 */ /* 0x000fe40000000f00 */
[----:B------:R-:W-:Y:S02]  /*30b0*/  ISETP.GE.U32.AND P1, PT, R29, R32, PT ;  /* 0x000000201d00720c */ /* 0x000fe40003f26070 */
[----:B------:R-:W-:Y:S01]  /*30c0*/  @!P2 LOP3.LUT R20, R17, 0x7ff00000, RZ, 0xc0, !PT ;  /* 0x7ff000001114a812 */ /* 0x000fe200078ec0ff */
[----:B------:R-:W0:Y:S03]  /*30d0*/  MUFU.RCP64H R23, R15 ;  /* 0x0000000f00177308 */ /* 0x000e260000001800 */
[----:B------:R-:W-:-:S02]  /*30e0*/  @!P2 ISETP.GE.U32.AND P3, PT, R29, R20, PT ;  /* 0x000000141d00a20c */ /* 0x000fc40003f66070 */
[----:B------:R-:W-:Y:S02]  /*30f0*/  MOV R20, R18 ;  /* 0x0000001200147202 */ /* 0x000fe40000000f00 */
[----:B------:R-:W-:Y:S02]  /*3100*/  @!P2 SEL R21, R11, 0x63400000, !P3 ;  /* 0x634000000b15a807 */ /* 0x000fe40005800000 */
[----:B------:R-:W-:Y:S02]  /*3110*/  @!P0 LOP3.LUT R32, R15, 0x7ff00000, RZ, 0xc0, !PT ;  /* 0x7ff000000f208812 */ /* 0x000fe400078ec0ff */
[----:B------:R-:W-:Y:S02]  /*3120*/  @!P2 LOP3.LUT R26, R21, 0x80000000, R19, 0xf8, !PT ;  /* 0x80000000151aa812 */ /* 0x000fe400078ef813 */
[----:B------:R-:W-:Y:S02]  /*3130*/  IADD3 R33, PT, PT, R32, -0x1, RZ ;  /* 0xffffffff20217810 */ /* 0x000fe40007ffe0ff */
[----:B------:R-:W-:Y:S01]  /*3140*/  @!P2 LOP3.LUT R27, R26, 0x100000, RZ, 0xfc, !PT ;  /* 0x001000001a1ba812 */ /* 0x000fe200078efcff */
[----:B------:R-:W-:Y:S01]  /*3150*/  @!P2 IMAD.MOV.U32 R26, RZ, RZ, RZ ;  /* 0x000000ffff1aa224 */ /* 0x000fe200078e00ff */
[----:B0-----:R-:W-:-:S08]  /*3160*/  DFMA R24, R22, -R14, 1 ;  /* 0x3ff000001618742b */ /* 0x001fd0000000080e */
[----:B------:R-:W-:-:S08]  /*3170*/  DFMA R24, R24, R24, R24 ;  /* 0x000000181818722b */ /* 0x000fd00000000018 */
[----:B------:R-:W-:Y:S01]  /*3180*/  DFMA R24, R22, R24, R22 ;  /* 0x000000181618722b */ /* 0x000fe20000000016 */
[----:B------:R-:W-:-:S04]  /*3190*/  SEL R23, R11, 0x63400000, !P1 ;  /* 0x634000000b177807 */ /* 0x000fc80004800000 */
[----:B------:R-:W-:-:S03]  /*31a0*/  LOP3.LUT R21, R23, 0x800fffff, R19, 0xf8, !PT ;  /* 0x800fffff17157812 */ /* 0x000fc600078ef813 */
[----:B------:R-:W-:-:S03]  /*31b0*/  DFMA R22, R24, -R14, 1 ;  /* 0x3ff000001816742b */ /* 0x000fc6000000080e */
[----:B------:R-:W-:-:S05]  /*31c0*/  @!P2 DFMA R20, R20, 2, -R26 ;  /* 0x400000001414a82b */ /* 0x000fca000000081a */
[----:B------:R-:W-:-:S05]  /*31d0*/  DFMA R22, R24, R22, R24 ;  /* 0x000000161816722b */ /* 0x000fca0000000018 */
[----:B------:R-:W-:-:S03]  /*31e0*/  @!P2 LOP3.LUT R31, R21, 0x7ff00000, RZ, 0xc0, !PT ;  /* 0x7ff00000151fa812 */ /* 0x000fc600078ec0ff */
[----:B------:R-:W-:Y:S02]  /*31f0*/  DMUL R24, R22, R20 ;  /* 0x0000001416187228 */ /* 0x000fe40000000000 */
[----:B------:R-:W-:-:S05]  /*3200*/  VIADD R26, R31, 0xffffffff ;  /* 0xffffffff1f1a7836 */ /* 0x000fca0000000000 */
[----:B------:R-:W-:Y:S01]  /*3210*/  ISETP.GT.U32.AND P0, PT, R26, 0x7feffffe, PT ;  /* 0x7feffffe1a00780c */ /* 0x000fe20003f04070 */
[----:B------:R-:W-:-:S03]  /*3220*/  DFMA R26, R24, -R14, R20 ;  /* 0x8000000e181a722b */ /* 0x000fc60000000014 */
[----:B------:R-:W-:-:S05]  /*3230*/  ISETP.GT.U32.OR P0, PT, R33, 0x7feffffe, P0 ;  /* 0x7feffffe2100780c */ /* 0x000fca0000704470 */
[----:B------:R-:W-:-:S08]  /*3240*/  DFMA R26, R22, R26, R24 ;  /* 0x0000001a161a722b */ /* 0x000fd00000000018 */
[----:B------:R-:W-:Y:S05]  /*3250*/  @P0 BRA `(.L_x_59) ;  /* 0x00000000006c0947 */ /* 0x000fea0003800000 */
[----:B------:R-:W-:-:S04]  /*3260*/  LOP3.LUT R22, R17, 0x7ff00000, RZ, 0xc0, !PT ;  /* 0x7ff0000011167812 */ /* 0x000fc800078ec0ff */
[CC--:B------:R-:W-:Y:S02]  /*3270*/  VIADDMNMX R18, R29.reuse, -R22.reuse, 0xb9600000, !PT ;  /* 0xb96000001d127446 */ /* 0x0c0fe40007800916 */
[----:B------:R-:W-:Y:S02]  /*3280*/  ISETP.GE.U32.AND P0, PT, R29, R22, PT ;  /* 0x000000161d00720c */ /* 0x000fe40003f06070 */
[----:B------:R-:W-:Y:S02]  /*3290*/  VIMNMX R18, PT, PT, R18, 0x46a00000, PT ;  /* 0x46a0000012127848 */ /* 0x000fe40003fe0100 */
[----:B------:R-:W-:-:S05]  /*32a0*/  SEL R11, R11, 0x63400000, !P0 ;  /* 0x634000000b0b7807 */ /* 0x000fca0004000000 */
[----:B------:R-:W-:Y:S02]  /*32b0*/  IMAD.IADD R11, R18, 0x1, -R11 ;  /* 0x00000001120b7824 */ /* 0x000fe400078e0a0b */
[----:B------:R-:W-:-:S03]  /*32c0*/  IMAD.MOV.U32 R18, RZ, RZ, RZ ;  /* 0x000000ffff127224 */ /* 0x000fc600078e00ff */
[----:B------:R-:W-:-:S06]  /*32d0*/  IADD3 R19, PT, PT, R11, 0x7fe00000, RZ ;  /* 0x7fe000000b137810 */ /* 0x000fcc0007ffe0ff */
[----:B------:R-:W-:-:S10]  /*32e0*/  DMUL R22, R26, R18 ;  /* 0x000000121a167228 */ /* 0x000fd40000000000 */
[----:B------:R-:W-:-:S13]  /*32f0*/  FSETP.GTU.AND P0, PT, |R23|, 1.469367938527859385e-39, PT ;  /* 0x001000001700780b */ /* 0x000fda0003f0c200 */
[----:B------:R-:W-:Y:S05]  /*3300*/  @P0 BRA `(.L_x_60) ;  /* 0x0000000000940947 */ /* 0x000fea0003800000 */
[----:B------:R-:W-:Y:S01]  /*3310*/  DFMA R14, R26, -R14, R20 ;  /* 0x8000000e1a0e722b */ /* 0x000fe20000000014 */
[----:B------:R-:W-:-:S09]  /*3320*/  MOV R18, RZ ;  /* 0x000000ff00127202 */ /* 0x000fd20000000f00 */
[C---:B------:R-:W-:Y:S02]  /*3330*/  FSETP.NEU.AND P0, PT, R15.reuse, RZ, PT ;  /* 0x000000ff0f00720b */ /* 0x040fe40003f0d000 */
[----:B------:R-:W-:-:S04]  /*3340*/  LOP3.LUT R17, R15, 0x80000000, R17, 0x48, !PT ;  /* 0x800000000f117812 */ /* 0x000fc800078e4811 */
[----:B------:R-:W-:-:S07]  /*3350*/  LOP3.LUT R19, R17, R19, RZ, 0xfc, !PT ;  /* 0x0000001311137212 */ /* 0x000fce00078efcff */
[----:B------:R-:W-:Y:S05]  /*3360*/  @!P0 BRA `(.L_x_60) ;  /* 0x00000000007c8947 */ /* 0x000fea0003800000 */
[----:B------:R-:W-:Y:S01]  /*3370*/  IMAD.MOV R15, RZ, RZ, -R11 ;  /* 0x000000ffff0f7224 */ /* 0x000fe200078e0a0b */
[----:B------:R-:W-:Y:S01]  /*3380*/  MOV R14, RZ ;  /* 0x000000ff000e7202 */ /* 0x000fe20000000f00 */
[----:B------:R-:W-:Y:S01]  /*3390*/  DMUL.RP R18, R26, R18 ;  /* 0x000000121a127228 */ /* 0x000fe20000008000 */
[----:B------:R-:W-:-:S04]  /*33a0*/  IADD3 R11, PT, PT, -R11, -0x43300000, RZ ;  /* 0xbcd000000b0b7810 */ /* 0x000fc80007ffe1ff */
[----:B------:R-:W-:-:S05]  /*33b0*/  DFMA R14, R22, -R14, R26 ;  /* 0x8000000e160e722b */ /* 0x000fca000000001a */
[----:B------:R-:W-:-:S05]  /*33c0*/  LOP3.LUT R17, R19, R17, RZ, 0x3c, !PT ;  /* 0x0000001113117212 */ /* 0x000fca00078e3cff */
[----:B------:R-:W-:-:S04]  /*33d0*/  FSETP.NEU.AND P0, PT, |R15|, R11, PT ;  /* 0x0000000b0f00720b */ /* 0x000fc80003f0d200 */
[----:B------:R-:W-:Y:S02]  /*33e0*/  FSEL R22, R18, R22, !P0 ;  /* 0x0000001612167208 */ /* 0x000fe40004000000 */
[----:B------:R-:W-:Y:S01]  /*33f0*/  FSEL R23, R17, R23, !P0 ;  /* 0x0000001711177208 */ /* 0x000fe20004000000 */
[----:B------:R-:W-:Y:S06]  /*3400*/  BRA `(.L_x_60) ;  /* 0x0000000000547947 */ /* 0x000fec0003800000 */
.L_x_59:
[----:B------:R-:W-:-:S14]  /*3410*/  DSETP.NAN.AND P0, PT, R18, R18, PT ;  /* 0x000000121200722a */ /* 0x000fdc0003f08000 */
[----:B------:R-:W-:Y:S05]  /*3420*/  @P0 BRA `(.L_x_61) ;  /* 0x0000000000440947 */ /* 0x000fea0003800000 */
[----:B------:R-:W-:-:S14]  /*3430*/  DSETP.NAN.AND P0, PT, R16, R16, PT ;  /* 0x000000101000722a */ /* 0x000fdc0003f08000 */
[----:B------:R-:W-:Y:S05]  /*3440*/  @P0 BRA `(.L_x_62) ;  /* 0x0000000000300947 */ /* 0x000fea0003800000 */
[----:B------:R-:W-:Y:S01]  /*3450*/  ISETP.NE.AND P0, PT, R31, R32, PT ;  /* 0x000000201f00720c */ /* 0x000fe20003f05270 */
[----:B------:R-:W-:Y:S01]  /*3460*/  IMAD.MOV.U32 R22, RZ, RZ, 0x0 ;  /* 0x00000000ff167424 */ /* 0x000fe200078e00ff */
[----:B------:R-:W-:-:S11]  /*3470*/  MOV R23, 0xfff80000 ;  /* 0xfff8000000177802 */ /* 0x000fd60000000f00 */
[----:B------:R-:W-:Y:S05]  /*3480*/  @!P0 BRA `(.L_x_60) ;  /* 0x0000000000348947 */ /* 0x000fea0003800000 */
[----:B------:R-:W-:Y:S02]  /*3490*/  ISETP.NE.AND P0, PT, R31, 0x7ff00000, PT ;  /* 0x7ff000001f00780c */ /* 0x000fe40003f05270 */
[----:B------:R-:W-:Y:S02]  /*34a0*/  LOP3.LUT R23, R19, 0x80000000, R17, 0x48, !PT ;  /* 0x8000000013177812 */ /* 0x000fe400078e4811 */
[----:B------:R-:W-:-:S13]  /*34b0*/  ISETP.EQ.OR P0, PT, R32, RZ, !P0 ;  /* 0x000000ff2000720c */ /* 0x000fda0004702670 */
[----:B------:R-:W-:Y:S01]  /*34c0*/  @P0 LOP3.LUT R11, R23, 0x7ff00000, RZ, 0xfc, !PT ;  /* 0x7ff00000170b0812 */ /* 0x000fe200078efcff */
[----:B------:R-:W-:Y:S01]  /*34d0*/  @!P0 IMAD.MOV.U32 R22, RZ, RZ, RZ ;  /* 0x000000ffff168224 */ /* 0x000fe200078e00ff */
[----:B------:R-:W-:-:S03]  /*34e0*/  @P0 MOV R22, RZ ;  /* 0x000000ff00160202 */ /* 0x000fc60000000f00 */
[----:B------:R-:W-:Y:S01]  /*34f0*/  @P0 IMAD.MOV.U32 R23, RZ, RZ, R11 ;  /* 0x000000ffff170224 */ /* 0x000fe200078e000b */
[----:B------:R-:W-:Y:S06]  /*3500*/  BRA `(.L_x_60) ;  /* 0x0000000000147947 */ /* 0x000fec0003800000 */
.L_x_62:
[----:B------:R-:W-:Y:S02]  /*3510*/  LOP3.LUT R23, R17, 0x80000, RZ, 0xfc, !PT ;  /* 0x0008000011177812 */ /* 0x000fe400078efcff */
[----:B------:R-:W-:Y:S01]  /*3520*/  MOV R22, R16 ;  /* 0x0000001000167202 */ /* 0x000fe20000000f00 */
[----:B------:R-:W-:Y:S06]  /*3530*/  BRA `(.L_x_60) ;  /* 0x0000000000087947 */ /* 0x000fec0003800000 */
.L_x_61:
[----:B------:R-:W-:Y:S01]  /*3540*/  LOP3.LUT R23, R19, 0x80000, RZ, 0xfc, !PT ;  /* 0x0008000013177812 */ /* 0x000fe200078efcff */
[----:B------:R-:W-:-:S07]  /*3550*/  IMAD.MOV.U32 R22, RZ, RZ, R18 ;  /* 0x000000ffff167224 */ /* 0x000fce00078e0012 */
.L_x_60:
[----:B------:R-:W-:Y:S05]  /*3560*/  BSYNC.RECONVERGENT B0 ;  /* 0x0000000000007941 */ /* 0x000fea0003800200 */
.L_x_58:
[----:B------:R-:W-:Y:S01]  /*3570*/  HFMA2 R31, -RZ, RZ, 0, 0 ;  /* 0x00000000ff1f7431 */ /* 0x000fe200000001ff */
[----:B------:R-:W-:Y:S01]  /*3580*/  MOV R14, R22 ;  /* 0x00000016000e7202 */ /* 0x000fe20000000f00 */
[----:B------:R-:W-:Y:S02]  /*3590*/  IMAD.MOV.U32 R11, RZ, RZ, R23 ;  /* 0x000000ffff0b7224 */ /* 0x000fe400078e0017 */
[----:B------:R-:W-:Y:S05]  /*35a0*/  RET.REL.NODEC R30 `(delta_e) ;  /* 0xffffffc81e947950 */ /* 0x000fea0003c3ffff */
        .weak           $__internal_1_$__cuda_sm3x_div_rn_noftz_f32_slowpath
        .type           $__internal_1_$__cuda_sm3x_div_rn_noftz_f32_slowpath,@function
        .size           $__internal_1_$__cuda_sm3x_div_rn_noftz_f32_slowpath,(.L_x_76 - $__internal_1_$__cuda_sm3x_div_rn_noftz_f32_slowpath)
$__internal_1_$__cuda_sm3x_div_rn_noftz_f32_slowpath:
[----:B------:R-:W-:Y:S01]  /*35b0*/  SHF.R.U32.HI R16, RZ, 0x17, R11 ;  /* 0x00000017ff107819 */ /* 0x000fe2000001160b */
[----:B------:R-:W-:Y:S01]  /*35c0*/  BSSY.RECONVERGENT B1, `(.L_x_63) ;  /* 0x0000062000017945 */ /* 0x000fe20003800200 */
[----:B------:R-:W-:Y:S02]  /*35d0*/  SHF.R.U32.HI R15, RZ, 0x17, R10 ;  /* 0x00000017ff0f7819 */ /* 0x000fe4000001160a */
[----:B------:R-:W-:Y:S02]  /*35e0*/  LOP3.LUT R16, R16, 0xff, RZ, 0xc0, !PT ;  /* 0x000000ff10107812 */ /* 0x000fe400078ec0ff */
[----:B------:R-:W-:-:S03]  /*35f0*/  LOP3.LUT R20, R15, 0xff, RZ, 0xc0, !PT ;  /* 0x000000ff0f147812 */ /* 0x000fc600078ec0ff */
[----:B------:R-:W-:Y:S01]  /*3600*/  VIADD R18, R16, 0xffffffff ;  /* 0xffffffff10127836 */ /* 0x000fe20000000000 */
[----:B------:R-:W-:-:S04]  /*3610*/  IADD3 R17, PT, PT, R20, -0x1, RZ ;  /* 0xffffffff14117810 */ /* 0x000fc80007ffe0ff */
[----:B------:R-:W-:-:S04]  /*3620*/  ISETP.GT.U32.AND P0, PT, R18, 0xfd, PT ;  /* 0x000000fd1200780c */ /* 0x000fc80003f04070 */
[----:B------:R-:W-:-:S13]  /*3630*/  ISETP.GT.U32.OR P0, PT, R17, 0xfd, P0 ;  /* 0x000000fd1100780c */ /* 0x000fda0000704470 */
[----:B------:R-:W-:Y:S01]  /*3640*/  @!P0 IMAD.MOV.U32 R15, RZ, RZ, RZ ;  /* 0x000000ffff0f8224 */ /* 0x000fe200078e00ff */
[----:B------:R-:W-:Y:S06]  /*3650*/  @!P0 BRA `(.L_x_64) ;  /* 0x00000000005c8947 */ /* 0x000fec0003800000 */
[----:B------:R-:W-:Y:S02]  /*3660*/  FSETP.GTU.FTZ.AND P0, PT, |R10|, +INF , PT ;  /* 0x7f8000000a00780b */ /* 0x000fe40003f1c200 */
[----:B------:R-:W-:-:S04]  /*3670*/  FSETP.GTU.FTZ.AND P1, PT, |R11|, +INF , PT ;  /* 0x7f8000000b00780b */ /* 0x000fc80003f3c200 */
[----:B------:R-:W-:-:S13]  /*3680*/  PLOP3.LUT P0, PT, P0, P1, PT, 0xf8, 0x8f ;  /* 0x00000000008f781c */ /* 0x000fda0000703f70 */
[----:B------:R-:W-:Y:S05]  /*3690*/  @P0 BRA `(.L_x_65) ;  /* 0x00000004004c0947 */ /* 0x000fea0003800000 */
[----:B------:R-:W-:-:S13]  /*36a0*/  LOP3.LUT P0, RZ, R11, 0x7fffffff, R10, 0xc8, !PT ;  /* 0x7fffffff0bff7812 */ /* 0x000fda000780c80a */
[----:B------:R-:W-:Y:S05]  /*36b0*/  @!P0 BRA `(.L_x_66) ;  /* 0x00000004003c8947 */ /* 0x000fea0003800000 */
[C---:B------:R-:W-:Y:S02]  /*36c0*/  FSETP.NEU.FTZ.AND P1, PT, |R10|.reuse, +INF , PT ;  /* 0x7f8000000a00780b */ /* 0x040fe40003f3d200 */
[----:B------:R-:W-:Y:S02]  /*36d0*/  FSETP.NEU.FTZ.AND P3, PT, |R11|, +INF , PT ;  /* 0x7f8000000b00780b */ /* 0x000fe40003f7d200 */
[----:B------:R-:W-:-:S11]  /*36e0*/  FSETP.NEU.FTZ.AND P0, PT, |R10|, +INF , PT ;  /* 0x7f8000000a00780b */ /* 0x000fd60003f1d200 */
[----:B------:R-:W-:Y:S05]  /*36f0*/  @!P3 BRA !P1, `(.L_x_66) ;  /* 0x00000004002cb947 */ /* 0x000fea0004800000 */
[----:B------:R-:W-:-:S04]  /*3700*/  LOP3.LUT P1, RZ, R10, 0x7fffffff, RZ, 0xc0, !PT ;  /* 0x7fffffff0aff7812 */ /* 0x000fc8000782c0ff */
[----:B------:R-:W-:-:S13]  /*3710*/  PLOP3.LUT P1, PT, P3, P1, PT, 0x2f, 0xf2 ;  /* 0x0000000000f2781c */ /* 0x000fda0001f22577 */
[----:B------:R-:W-:Y:S05]  /*3720*/  @P1 BRA `(.L_x_67) ;  /* 0x0000000400181947 */ /* 0x000fea0003800000 */
[----:B------:R-:W-:-:S04]  /*3730*/  LOP3.LUT P1, RZ, R11, 0x7fffffff, RZ, 0xc0, !PT ;  /* 0x7fffffff0bff7812 */ /* 0x000fc8000782c0ff */
[----:B------:R-:W-:-:S13]  /*3740*/  PLOP3.LUT P0, PT, P0, P1, PT, 0x2f, 0xf2 ;  /* 0x0000000000f2781c */ /* 0x000fda0000702577 */
[----:B------:R-:W-:Y:S05]  /*3750*/  @P0 BRA `(.L_x_68) ;  /* 0x0000000400000947 */ /* 0x000fea0003800000 */
[----:B------:R-:W-:Y:S02]  /*3760*/  ISETP.GE.AND P0, PT, R17, RZ, PT ;  /* 0x000000ff1100720c */ /* 0x000fe40003f06270 */
[----:B------:R-:W-:-:S11]  /*3770*/  ISETP.GE.AND P1, PT, R18, RZ, PT ;  /* 0x000000ff1200720c */ /* 0x000fd60003f26270 */
[----:B------:R-:W-:Y:S01]  /*3780*/  @P0 MOV R15, RZ ;  /* 0x000000ff000f0202 */ /* 0x000fe20000000f00 */
[----:B------:R-:W-:Y:S02]  /*3790*/  @!P0 IMAD.MOV.U32 R15, RZ, RZ, -0x40 ;  /* 0xffffffc0ff0f8424 */ /* 0x000fe400078e00ff */
[----:B------:R-:W-:Y:S01]  /*37a0*/  @!P0 FFMA R10, R10, 1.84467440737095516160e+19, RZ ;  /* 0x5f8000000a0a8823 */ /* 0x000fe200000000ff */
[----:B------:R-:W-:Y:S02]  /*37b0*/  @!P1 FFMA R11, R11, 1.84467440737095516160e+19, RZ ;  /* 0x5f8000000b0b9823 */ /* 0x000fe400000000ff */
[----:B------:R-:W-:-:S07]  /*37c0*/  @!P1 IADD3 R15, PT, PT, R15, 0x40, RZ ;  /* 0x000000400f0f9810 */ /* 0x000fce0007ffe0ff */
.L_x_64:
[----:B------:R-:W-:Y:S01]  /*37d0*/  LEA R18, R16, 0xc0800000, 0x17 ;  /* 0xc080000010127811 */ /* 0x000fe200078eb8ff */
[----:B------:R-:W-:Y:S04]  /*37e0*/  BSSY.RECONVERGENT B2, `(.L_x_69) ;  /* 0x0000036000027945 */ /* 0x000fe80003800200 */
[----:B------:R-:W-:Y:S01]  /*37f0*/  IMAD.IADD R18, R11, 0x1, -R18 ;  /* 0x000000010b127824 */ /* 0x000fe200078e0a12 */
[----:B------:R-:W-:-:S03]  /*3800*/  IADD3 R11, PT, PT, R20, -0x7f, RZ ;  /* 0xffffff81140b7810 */ /* 0x000fc60007ffe0ff */
[----:B------:R-:W0:Y:S01]  /*3810*/  MUFU.RCP R17, R18 ;  /* 0x0000001200117308 */ /* 0x000e220000001000 */
[----:B------:R-:W-:Y:S01]  /*3820*/  FADD.FTZ R19, -R18, -RZ ;  /* 0x800000ff12137221 */ /* 0x000fe20000010100 */
[C---:B------:R-:W-:Y:S01]  /*3830*/  IMAD R10, R11.reuse, -0x800000, R10 ;  /* 0xff8000000b0a7824 */ /* 0x040fe200078e020a */
[----:B------:R-:W-:-:S05]  /*3840*/  IADD3 R16, PT, PT, R11, 0x7f, -R16 ;  /* 0x0000007f0b107810 */ /* 0x000fca0007ffe810 */
[----:B------:R-:W-:Y:S02]  /*3850*/  IMAD.IADD R16, R16, 0x1, R15 ;  /* 0x0000000110107824 */ /* 0x000fe400078e020f */
[----:B0-----:R-:W-:-:S04]  /*3860*/  FFMA R20, R17, R19, 1 ;  /* 0x3f80000011147423 */ /* 0x001fc80000000013 */
[----:B------:R-:W-:-:S04]  /*3870*/  FFMA R22, R17, R20, R17 ;  /* 0x0000001411167223 */ /* 0x000fc80000000011 */
[----:B------:R-:W-:-:S04]  /*3880*/  FFMA R17, R10, R22, RZ ;  /* 0x000000160a117223 */ /* 0x000fc800000000ff */
[----:B------:R-:W-:-:S04]  /*3890*/  FFMA R20, R19, R17, R10 ;  /* 0x0000001113147223 */ /* 0x000fc8000000000a */
[----:B------:R-:W-:-:S04]  /*38a0*/  FFMA R17, R22, R20, R17 ;  /* 0x0000001416117223 */ /* 0x000fc80000000011 */
[----:B------:R-:W-:-:S04]  /*38b0*/  FFMA R20, R19, R17, R10 ;  /* 0x0000001113147223 */ /* 0x000fc8000000000a */
[----:B------:R-:W-:-:S05]  /*38c0*/  FFMA R10, R22, R20, R17 ;  /* 0x00000014160a7223 */ /* 0x000fca0000000011 */
[----:B------:R-:W-:-:S04]  /*38d0*/  SHF.R.U32.HI R11, RZ, 0x17, R10 ;  /* 0x00000017ff0b7819 */ /* 0x000fc8000001160a */
[----:B------:R-:W-:-:S04]  /*38e0*/  LOP3.LUT R11, R11, 0xff, RZ, 0xc0, !PT ;  /* 0x000000ff0b0b7812 */ /* 0x000fc800078ec0ff */
[----:B------:R-:W-:-:S05]  /*38f0*/  IADD3 R19, PT, PT, R11, R16, RZ ;  /* 0x000000100b137210 */ /* 0x000fca0007ffe0ff */
[----:B------:R-:W-:-:S05]  /*3900*/  VIADD R11, R19, 0xffffffff ;  /* 0xffffffff130b7836 */ /* 0x000fca0000000000 */
[----:B------:R-:W-:-:S13]  /*3910*/  ISETP.GE.U32.AND P0, PT, R11, 0xfe, PT ;  /* 0x000000fe0b00780c */ /* 0x000fda0003f06070 */
[----:B------:R-:W-:Y:S05]  /*3920*/  @!P0 BRA `(.L_x_70) ;  /* 0x0000000000808947 */ /* 0x000fea0003800000 */
[----:B------:R-:W-:-:S13]  /*3930*/  ISETP.GT.AND P0, PT, R19, 0xfe, PT ;  /* 0x000000fe1300780c */ /* 0x000fda0003f04270 */
[----:B------:R-:W-:Y:S05]  /*3940*/  @P0 BRA `(.L_x_71) ;  /* 0x00000000006c0947 */ /* 0x000fea0003800000 */
[----:B------:R-:W-:-:S13]  /*3950*/  ISETP.GE.AND P0, PT, R19, 0x1, PT ;  /* 0x000000011300780c */ /* 0x000fda0003f06270 */
[----:B------:R-:W-:Y:S05]  /*3960*/  @P0 BRA `(.L_x_72) ;  /* 0x0000000000740947 */ /* 0x000fea0003800000 */
[----:B------:R-:W-:Y:S02]  /*3970*/  ISETP.GE.AND P0, PT, R19, -0x18, PT ;  /* 0xffffffe81300780c */ /* 0x000fe40003f06270 */
[----:B------:R-:W-:-:S11]  /*3980*/  LOP3.LUT R10, R10, 0x80000000, RZ, 0xc0, !PT ;  /* 0x800000000a0a7812 */ /* 0x000fd600078ec0ff */
[----:B------:R-:W-:Y:S05]  /*3990*/  @!P0 BRA `(.L_x_72) ;  /* 0x0000000000688947 */ /* 0x000fea0003800000 */
[CCC-:B------:R-:W-:Y:S01]  /*39a0*/  FFMA.RZ R11, R22.reuse, R20.reuse, R17.reuse ;  /* 0x00000014160b7223 */ /* 0x1c0fe2000000c011 */
[C---:B------:R-:W-:Y:S01]  /*39b0*/  IADD3 R18, PT, PT, R19.reuse, 0x20, RZ ;  /* 0x0000002013127810 */ /* 0x040fe20007ffe0ff */
[CCC-:B------:R-:W-:Y:S01]  /*39c0*/  FFMA.RM R16, R22.reuse, R20.reuse, R17.reuse ;  /* 0x0000001416107223 */ /* 0x1c0fe20000004011 */
[----:B------:R-:W-:Y:S02]  /*39d0*/  ISETP.NE.AND P3, PT, R19, RZ, PT ;  /* 0x000000ff1300720c */ /* 0x000fe40003f65270 */
[----:B------:R-:W-:Y:S01]  /*39e0*/  LOP3.LUT R15, R11, 0x7fffff, RZ, 0xc0, !PT ;  /* 0x007fffff0b0f7812 */ /* 0x000fe200078ec0ff */
[----:B------:R-:W-:Y:S01]  /*39f0*/  FFMA.RP R11, R22, R20, R17 ;  /* 0x00000014160b7223 */ /* 0x000fe20000008011 */
[----:B------:R-:W-:Y:S01]  /*3a00*/  IMAD.MOV R17, RZ, RZ, -R19 ;  /* 0x000000ffff117224 */ /* 0x000fe200078e0a13 */
[----:B------:R-:W-:Y:S02]  /*3a10*/  ISETP.NE.AND P1, PT, R19, RZ, PT ;  /* 0x000000ff1300720c */ /* 0x000fe40003f25270 */
[----:B------:R-:W-:-:S02]  /*3a20*/  LOP3.LUT R15, R15, 0x800000, RZ, 0xfc, !PT ;  /* 0x008000000f0f7812 */ /* 0x000fc400078efcff */
[----:B------:R-:W-:Y:S02]  /*3a30*/  FSETP.NEU.FTZ.AND P0, PT, R11, R16, PT ;  /* 0x000000100b00720b */ /* 0x000fe40003f1d000 */
[----:B------:R-:W-:Y:S02]  /*3a40*/  SHF.L.U32 R18, R15, R18, RZ ;  /* 0x000000120f127219 */ /* 0x000fe400000006ff */
[----:B------:R-:W-:Y:S02]  /*3a50*/  SEL R16, R17, RZ, P3 ;  /* 0x000000ff11107207 */ /* 0x000fe40001800000 */
[----:B------:R-:W-:Y:S02]  /*3a60*/  ISETP.NE.AND P1, PT, R18, RZ, P1 ;  /* 0x000000ff1200720c */ /* 0x000fe40000f25270 */
[----:B------:R-:W-:Y:S02]  /*3a70*/  SHF.R.U32.HI R16, RZ, R16, R15 ;  /* 0x00000010ff107219 */ /* 0x000fe4000001160f */
[----:B------:R-:W-:-:S02]  /*3a80*/  PLOP3.LUT P0, PT, P0, P1, PT, 0xf8, 0x8f ;  /* 0x00000000008f781c */ /* 0x000fc40000703f70 */
[----:B------:R-:W-:Y:S02]  /*3a90*/  SHF.R.U32.HI R18, RZ, 0x1, R16 ;  /* 0x00000001ff127819 */ /* 0x000fe40000011610 */
[----:B------:R-:W-:-:S04]  /*3aa0*/  SEL R11, RZ, 0x1, !P0 ;  /* 0x00000001ff0b7807 */ /* 0x000fc80004000000 */
[----:B------:R-:W-:-:S04]  /*3ab0*/  LOP3.LUT R11, R11, 0x1, R18, 0xf8, !PT ;  /* 0x000000010b0b7812 */ /* 0x000fc800078ef812 */
[----:B------:R-:W-:-:S04]  /*3ac0*/  LOP3.LUT R11, R11, R16, RZ, 0xc0, !PT ;  /* 0x000000100b0b7212 */ /* 0x000fc800078ec0ff */
[----:B------:R-:W-:-:S04]  /*3ad0*/  IADD3 R11, PT, PT, R18, R11, RZ ;  /* 0x0000000b120b7210 */ /* 0x000fc80007ffe0ff */
[----:B------:R-:W-:Y:S01]  /*3ae0*/  LOP3.LUT R10, R11, R10, RZ, 0xfc, !PT ;  /* 0x0000000a0b0a7212 */ /* 0x000fe200078efcff */
[----:B------:R-:W-:Y:S06]  /*3af0*/  BRA `(.L_x_72) ;  /* 0x0000000000107947 */ /* 0x000fec0003800000 */
.L_x_71:
[----:B------:R-:W-:-:S04]  /*3b00*/  LOP3.LUT R10, R10, 0x80000000, RZ, 0xc0, !PT ;  /* 0x800000000a0a7812 */ /* 0x000fc800078ec0ff */
[----:B------:R-:W-:Y:S01]  /*3b10*/  LOP3.LUT R10, R10, 0x7f800000, RZ, 0xfc, !PT ;  /* 0x7f8000000a0a7812 */ /* 0x000fe200078efcff */
[----:B------:R-:W-:Y:S06]  /*3b20*/  BRA `(.L_x_72) ;  /* 0x0000000000047947 */ /* 0x000fec0003800000 */
.L_x_70:
[----:B------:R-:W-:-:S07]  /*3b30*/  IMAD R10, R16, 0x800000, R10 ;  /* 0x00800000100a7824 */ /* 0x000fce00078e020a */
.L_x_72:
[----:B------:R-:W-:Y:S05]  /*3b40*/  BSYNC.RECONVERGENT B2 ;  /* 0x0000000000027941 */ /* 0x000fea0003800200 */
.L_x_69:
[----:B------:R-:W-:Y:S05]  /*3b50*/  BRA `(.L_x_73) ;  /* 0x0000000000207947 */ /* 0x000fea0003800000 */
.L_x_68:
[----:B------:R-:W-:-:S04]  /*3b60*/  LOP3.LUT R10, R11, 0x80000000, R10, 0x48, !PT ;  /* 0x800000000b0a7812 */ /* 0x000fc800078e480a */
[----:B------:R-:W-:Y:S01]  /*3b70*/  LOP3.LUT R10, R10, 0x7f800000, RZ, 0xfc, !PT ;  /* 0x7f8000000a0a7812 */ /* 0x000fe200078efcff */
[----:B------:R-:W-:Y:S06]  /*3b80*/  BRA `(.L_x_73) ;  /* 0x0000000000147947 */ /* 0x000fec0003800000 */
.L_x_67:
[----:B------:R-:W-:Y:S01]  /*3b90*/  LOP3.LUT R10, R11, 0x80000000, R10, 0x48, !PT ;  /* 0x800000000b0a7812 */ /* 0x000fe200078e480a */
[----:B------:R-:W-:Y:S06]  /*3ba0*/  BRA `(.L_x_73) ;  /* 0x00000000000c7947 */ /* 0x000fec0003800000 */
.L_x_66:
[----:B------:R-:W0:Y:S01]  /*3bb0*/  MUFU.RSQ R10, -QNAN ;  /* 0xffc00000000a7908 */ /* 0x000e220000001400 */
[----:B------:R-:W-:Y:S05]  /*3bc0*/  BRA `(.L_x_73) ;  /* 0x0000000000047947 */ /* 0x000fea0003800000 */
.L_x_65:
[----:B------:R-:W-:-:S07]  /*3bd0*/  FADD.FTZ R10, R10, R11 ;  /* 0x0000000b0a0a7221 */ /* 0x000fce0000010000 */
.L_x_73:
[----:B------:R-:W-:Y:S05]  /*3be0*/  BSYNC.RECONVERGENT B1 ;  /* 0x0000000000017941 */ /* 0x000fea0003800200 */
.L_x_63:
[----:B------:R-:W-:-:S04]  /*3bf0*/  HFMA2 R15, -RZ, RZ, 0, 0 ;  /* 0x00000000ff0f7431 */ /* 0x000fc800000001ff */
[----:B0-----:R-:W-:Y:S05]  /*3c00*/  RET.REL.NODEC R14 `(delta_e) ;  /* 0xffffffc00efc7950 */ /* 0x001fea0003c3ffff */
.L_x_74:
[----:B------:R-:W-:-:S00]  /*3c10*/  BRA `(.L_x_74) ;  /* 0xfffffffc00fc7947 */ /* 0x000fc0000383ffff */
[----:B------:R-:W-:-:S00]  /*3c20*/  NOP ;  /* 0x0000000000007918 */ /* 0x000fc00000000000 */
        /* <DEDUP_REMOVED lines=13> */
.L_x_76:


//--------------------- .nv.shared.reserved.0     --------------------------
	.section	.nv.shared.reserved.0,"aw",@nobits
	.weak		__nv_reservedSMEM_offset_0_alias
	.size		__nv_reservedSMEM_offset_0_alias, 0, 64
	.other		__nv_reservedSMEM_offset_0_alias,@"STO_CUDA_RESERVED_SHARED STV_DEFAULT"
__nv_reservedSMEM_offset_0_alias:
	.zero		0
	.zero		64


//--------------------- .nv.constant0.delta_e     --------------------------
	.section	.nv.constant0.delta_e,"a",@progbits
	.sectionflags	@""
	.align	4
.nv.constant0.delta_e:
	.zero		956


//--------------------- SYMBOLS --------------------------

	.type		.nv.reservedSmem.offset0,@object
	.size		.nv.reservedSmem.offset0,0x4
